//
// Generated by NVIDIA NVVM Compiler
//
// Compiler Build ID: CL-36424714
// Cuda compilation tools, release 13.0, V13.0.88
// Based on NVVM 20.0.0
//

.version 9.0
.target sm_100
.address_size 64

	// .globl	_Z11d_multiply0PfPKfS1_j
.extern .func __assertfail
(
	.param .b64 __assertfail_param_0,
	.param .b64 __assertfail_param_1,
	.param .b32 __assertfail_param_2,
	.param .b64 __assertfail_param_3,
	.param .b64 __assertfail_param_4
)
;
.global .align 1 .b8 __unnamed_1[78] = {118, 111, 105, 100, 32, 107, 101, 114, 110, 101, 108, 95, 77, 97, 116, 77, 97, 116, 95, 84, 80, 66, 49, 54, 40, 102, 108, 111, 97, 116, 32, 42, 44, 32, 99, 111, 110, 115, 116, 32, 102, 108, 111, 97, 116, 32, 42, 44, 32, 99, 111, 110, 115, 116, 32, 102, 108, 111, 97, 116, 32, 42, 44, 32, 117, 110, 115, 105, 103, 110, 101, 100, 32, 105, 110, 116, 41};
// _ZZ19kernel_MatMat_TPB16PfPKfS1_jE3s_A has been demoted
// _ZZ19kernel_MatMat_TPB16PfPKfS1_jE3s_B has been demoted
.global .align 1 .b8 $str[20] = {98, 108, 111, 99, 107, 68, 105, 109, 46, 120, 32, 61, 61, 32, 66, 76, 79, 67, 75};
.global .align 1 .b8 $str$1[27] = {47, 116, 109, 112, 47, 115, 97, 115, 115, 95, 99, 117, 95, 50, 113, 50, 53, 119, 99, 109, 114, 47, 107, 46, 99, 117};
.global .align 1 .b8 $str$2[20] = {98, 108, 111, 99, 107, 68, 105, 109, 46, 121, 32, 61, 61, 32, 66, 76, 79, 67, 75};

.visible .entry _Z11d_multiply0PfPKfS1_j(
	.param .u64 .ptr .align 1 _Z11d_multiply0PfPKfS1_j_param_0,
	.param .u64 .ptr .align 1 _Z11d_multiply0PfPKfS1_j_param_1,
	.param .u64 .ptr .align 1 _Z11d_multiply0PfPKfS1_j_param_2,
	.param .u32 _Z11d_multiply0PfPKfS1_j_param_3
)
{
	.reg .pred 	%p<10>;
	.reg .b32 	%r<90>;
	.reg .b32 	%f<68>;
	.reg .b64 	%rd<69>;

	ld.param.u64 	%rd3, [_Z11d_multiply0PfPKfS1_j_param_0];
	ld.param.u64 	%rd4, [_Z11d_multiply0PfPKfS1_j_param_1];
	ld.param.u64 	%rd5, [_Z11d_multiply0PfPKfS1_j_param_2];
	ld.param.u32 	%r44, [_Z11d_multiply0PfPKfS1_j_param_3];
	cvta.to.global.u64 	%rd1, %rd5;
	cvta.to.global.u64 	%rd2, %rd4;
	mov.u32 	%r45, %ctaid.y;
	mov.u32 	%r46, %ntid.y;
	mov.u32 	%r47, %tid.y;
	mad.lo.s32 	%r1, %r45, %r46, %r47;
	mov.u32 	%r48, %ctaid.x;
	mov.u32 	%r49, %ntid.x;
	mul.lo.s32 	%r2, %r48, %r49;
	mov.u32 	%r3, %tid.x;
	add.s32 	%r4, %r2, %r3;
	setp.eq.s32 	%p1, %r44, 0;
	mov.f32 	%f67, 0f00000000;
	@%p1 bra 	$L__BB0_12;
	mul.lo.s32 	%r5, %r44, %r1;
	and.b32  	%r6, %r44, 7;
	setp.lt.u32 	%p2, %r44, 8;
	mov.f32 	%f67, 0f00000000;
	mov.b32 	%r88, 0;
	@%p2 bra 	$L__BB0_4;
	and.b32  	%r88, %r44, -8;
	neg.s32 	%r86, %r88;
	add.s32 	%r51, %r3, %r44;
	add.s32 	%r85, %r51, %r2;
	shl.b32 	%r10, %r44, 3;
	shl.b32 	%r52, %r44, 1;
	add.s32 	%r84, %r4, %r52;
	mad.lo.s32 	%r83, %r44, 3, %r4;
	shl.b32 	%r53, %r44, 2;
	add.s32 	%r82, %r4, %r53;
	mad.lo.s32 	%r81, %r44, 5, %r4;
	mad.lo.s32 	%r80, %r44, 6, %r4;
	mad.lo.s32 	%r79, %r44, 7, %r4;
	add.s32 	%r77, %r5, 3;
	mov.f32 	%f67, 0f00000000;
	mov.u32 	%r78, %r4;
$L__BB0_3:
	.pragma "nounroll";
	add.s32 	%r54, %r77, -3;
	mul.wide.u32 	%rd6, %r54, 4;
	add.s64 	%rd7, %rd2, %rd6;
	ld.global.f32 	%f17, [%rd7];
	mul.wide.u32 	%rd8, %r78, 4;
	add.s64 	%rd9, %rd1, %rd8;
	ld.global.f32 	%f18, [%rd9];
	fma.rn.f32 	%f19, %f17, %f18, %f67;
	add.s32 	%r55, %r77, -2;
	mul.wide.u32 	%rd10, %r55, 4;
	add.s64 	%rd11, %rd2, %rd10;
	ld.global.f32 	%f20, [%rd11];
	mul.wide.u32 	%rd12, %r85, 4;
	add.s64 	%rd13, %rd1, %rd12;
	ld.global.f32 	%f21, [%rd13];
	fma.rn.f32 	%f22, %f20, %f21, %f19;
	add.s32 	%r56, %r77, -1;
	mul.wide.u32 	%rd14, %r56, 4;
	add.s64 	%rd15, %rd2, %rd14;
	ld.global.f32 	%f23, [%rd15];
	mul.wide.u32 	%rd16, %r84, 4;
	add.s64 	%rd17, %rd1, %rd16;
	ld.global.f32 	%f24, [%rd17];
	fma.rn.f32 	%f25, %f23, %f24, %f22;
	add.s32 	%r57, %r77, 4;
	mul.wide.u32 	%rd18, %r77, 4;
	add.s64 	%rd19, %rd2, %rd18;
	ld.global.f32 	%f26, [%rd19];
	mul.wide.u32 	%rd20, %r83, 4;
	add.s64 	%rd21, %rd1, %rd20;
	ld.global.f32 	%f27, [%rd21];
	fma.rn.f32 	%f28, %f26, %f27, %f25;
	add.s32 	%r58, %r77, 1;
	mul.wide.u32 	%rd22, %r58, 4;
	add.s64 	%rd23, %rd2, %rd22;
	ld.global.f32 	%f29, [%rd23];
	mul.wide.u32 	%rd24, %r82, 4;
	add.s64 	%rd25, %rd1, %rd24;
	ld.global.f32 	%f30, [%rd25];
	fma.rn.f32 	%f31, %f29, %f30, %f28;
	add.s32 	%r59, %r77, 2;
	mul.wide.u32 	%rd26, %r59, 4;
	add.s64 	%rd27, %rd2, %rd26;
	ld.global.f32 	%f32, [%rd27];
	mul.wide.u32 	%rd28, %r81, 4;
	add.s64 	%rd29, %rd1, %rd28;
	ld.global.f32 	%f33, [%rd29];
	fma.rn.f32 	%f34, %f32, %f33, %f31;
	add.s32 	%r60, %r77, 3;
	mul.wide.u32 	%rd30, %r60, 4;
	add.s64 	%rd31, %rd2, %rd30;
	ld.global.f32 	%f35, [%rd31];
	mul.wide.u32 	%rd32, %r80, 4;
	add.s64 	%rd33, %rd1, %rd32;
	ld.global.f32 	%f36, [%rd33];
	fma.rn.f32 	%f37, %f35, %f36, %f34;
	mul.wide.u32 	%rd34, %r57, 4;
	add.s64 	%rd35, %rd2, %rd34;
	ld.global.f32 	%f38, [%rd35];
	mul.wide.u32 	%rd36, %r79, 4;
	add.s64 	%rd37, %rd1, %rd36;
	ld.global.f32 	%f39, [%rd37];
	fma.rn.f32 	%f67, %f38, %f39, %f37;
	add.s32 	%r86, %r86, 8;
	add.s32 	%r85, %r85, %r10;
	add.s32 	%r84, %r84, %r10;
	add.s32 	%r83, %r83, %r10;
	add.s32 	%r82, %r82, %r10;
	add.s32 	%r81, %r81, %r10;
	add.s32 	%r80, %r80, %r10;
	add.s32 	%r79, %r79, %r10;
	add.s32 	%r78, %r78, %r10;
	add.s32 	%r77, %r77, 8;
	setp.ne.s32 	%p3, %r86, 0;
	@%p3 bra 	$L__BB0_3;
$L__BB0_4:
	setp.eq.s32 	%p4, %r6, 0;
	@%p4 bra 	$L__BB0_12;
	and.b32  	%r39, %r44, 3;
	setp.lt.u32 	%p5, %r6, 4;
	@%p5 bra 	$L__BB0_7;
	add.s32 	%r61, %r88, %r5;
	mul.wide.u32 	%rd38, %r61, 4;
	add.s64 	%rd39, %rd2, %rd38;
	ld.global.f32 	%f41, [%rd39];
	mad.lo.s32 	%r62, %r88, %r44, %r4;
	mul.wide.u32 	%rd40, %r62, 4;
	add.s64 	%rd41, %rd1, %rd40;
	ld.global.f32 	%f42, [%rd41];
	fma.rn.f32 	%f43, %f41, %f42, %f67;
	add.s32 	%r63, %r61, 1;
	mul.wide.u32 	%rd42, %r63, 4;
	add.s64 	%rd43, %rd2, %rd42;
	ld.global.f32 	%f44, [%rd43];
	add.s32 	%r64, %r62, %r44;
	mul.wide.u32 	%rd44, %r64, 4;
	add.s64 	%rd45, %rd1, %rd44;
	ld.global.f32 	%f45, [%rd45];
	fma.rn.f32 	%f46, %f44, %f45, %f43;
	add.s32 	%r65, %r61, 2;
	mul.wide.u32 	%rd46, %r65, 4;
	add.s64 	%rd47, %rd2, %rd46;
	ld.global.f32 	%f47, [%rd47];
	add.s32 	%r66, %r64, %r44;
	mul.wide.u32 	%rd48, %r66, 4;
	add.s64 	%rd49, %rd1, %rd48;
	ld.global.f32 	%f48, [%rd49];
	fma.rn.f32 	%f49, %f47, %f48, %f46;
	add.s32 	%r67, %r61, 3;
	mul.wide.u32 	%rd50, %r67, 4;
	add.s64 	%rd51, %rd2, %rd50;
	ld.global.f32 	%f50, [%rd51];
	add.s32 	%r68, %r66, %r44;
	mul.wide.u32 	%rd52, %r68, 4;
	add.s64 	%rd53, %rd1, %rd52;
	ld.global.f32 	%f51, [%rd53];
	fma.rn.f32 	%f67, %f50, %f51, %f49;
	add.s32 	%r88, %r88, 4;
$L__BB0_7:
	setp.eq.s32 	%p6, %r39, 0;
	@%p6 bra 	$L__BB0_12;
	setp.eq.s32 	%p7, %r39, 1;
	@%p7 bra 	$L__BB0_10;
	add.s32 	%r69, %r88, %r5;
	mul.wide.u32 	%rd54, %r69, 4;
	add.s64 	%rd55, %rd2, %rd54;
	ld.global.f32 	%f53, [%rd55];
	mad.lo.s32 	%r70, %r88, %r44, %r4;
	mul.wide.u32 	%rd56, %r70, 4;
	add.s64 	%rd57, %rd1, %rd56;
	ld.global.f32 	%f54, [%rd57];
	fma.rn.f32 	%f55, %f53, %f54, %f67;
	add.s32 	%r71, %r69, 1;
	mul.wide.u32 	%rd58, %r71, 4;
	add.s64 	%rd59, %rd2, %rd58;
	ld.global.f32 	%f56, [%rd59];
	add.s32 	%r72, %r70, %r44;
	mul.wide.u32 	%rd60, %r72, 4;
	add.s64 	%rd61, %rd1, %rd60;
	ld.global.f32 	%f57, [%rd61];
	fma.rn.f32 	%f67, %f56, %f57, %f55;
	add.s32 	%r88, %r88, 2;
$L__BB0_10:
	and.b32  	%r73, %r44, 1;
	setp.eq.b32 	%p8, %r73, 1;
	not.pred 	%p9, %p8;
	@%p9 bra 	$L__BB0_12;
	add.s32 	%r74, %r88, %r5;
	mul.wide.u32 	%rd62, %r74, 4;
	add.s64 	%rd63, %rd2, %rd62;
	ld.global.f32 	%f58, [%rd63];
	mad.lo.s32 	%r75, %r88, %r44, %r4;
	mul.wide.u32 	%rd64, %r75, 4;
	add.s64 	%rd65, %rd1, %rd64;
	ld.global.f32 	%f59, [%rd65];
	fma.rn.f32 	%f67, %f58, %f59, %f67;
$L__BB0_12:
	cvta.to.global.u64 	%rd66, %rd3;
	mad.lo.s32 	%r76, %r44, %r1, %r4;
	mul.wide.u32 	%rd67, %r76, 4;
	add.s64 	%rd68, %rd66, %rd67;
	st.global.f32 	[%rd68], %f67;
	ret;

}
	// .globl	_Z19kernel_MatMat_TPB16PfPKfS1_j
.visible .entry _Z19kernel_MatMat_TPB16PfPKfS1_j(
	.param .u64 .ptr .align 1 _Z19kernel_MatMat_TPB16PfPKfS1_j_param_0,
	.param .u64 .ptr .align 1 _Z19kernel_MatMat_TPB16PfPKfS1_j_param_1,
	.param .u64 .ptr .align 1 _Z19kernel_MatMat_TPB16PfPKfS1_j_param_2,
	.param .u32 _Z19kernel_MatMat_TPB16PfPKfS1_j_param_3
)
{
	.reg .pred 	%p<9>;
	.reg .b32 	%r<98>;
	.reg .b32 	%f<368>;
	.reg .b64 	%rd<60>;
	// demoted variable
	.shared .align 4 .b8 _ZZ19kernel_MatMat_TPB16PfPKfS1_jE3s_A[1024];
	// demoted variable
	.shared .align 4 .b8 _ZZ19kernel_MatMat_TPB16PfPKfS1_jE3s_B[1024];
	ld.param.u32 	%r33, [_Z19kernel_MatMat_TPB16PfPKfS1_j_param_3];
	mov.u32 	%r1, %ntid.y;
	mov.u32 	%r34, %ctaid.y;
	mov.u32 	%r2, %tid.y;
	mad.lo.s32 	%r3, %r1, %r34, %r2;
	mov.u32 	%r35, %ntid.x;
	mov.u32 	%r36, %ctaid.x;
	mov.u32 	%r4, %tid.x;
	mad.lo.s32 	%r5, %r35, %r36, %r4;
	setp.eq.s32 	%p1, %r35, 16;
	@%p1 bra 	$L__BB1_2;
	mov.u64 	%rd4, $str;
	cvta.global.u64 	%rd5, %rd4;
	mov.u64 	%rd6, $str$1;
	cvta.global.u64 	%rd7, %rd6;
	mov.u64 	%rd8, __unnamed_1;
	cvta.global.u64 	%rd9, %rd8;
	{ // callseq 0, 0
	.param .b64 param0;
	st.param.b64 	[param0], %rd5;
	.param .b64 param1;
	st.param.b64 	[param1], %rd7;
	.param .b32 param2;
	st.param.b32 	[param2], 34;
	.param .b64 param3;
	st.param.b64 	[param3], %rd9;
	.param .b64 param4;
	st.param.b64 	[param4], 1;
	call.uni 
	__assertfail, 
	(
	param0, 
	param1, 
	param2, 
	param3, 
	param4
	);
	} // callseq 0
$L__BB1_2:
	setp.eq.s32 	%p2, %r1, 16;
	@%p2 bra 	$L__BB1_4;
	mov.u64 	%rd10, $str$2;
	cvta.global.u64 	%rd11, %rd10;
	mov.u64 	%rd12, $str$1;
	cvta.global.u64 	%rd13, %rd12;
	mov.u64 	%rd14, __unnamed_1;
	cvta.global.u64 	%rd15, %rd14;
	{ // callseq 1, 0
	.param .b64 param0;
	st.param.b64 	[param0], %rd11;
	.param .b64 param1;
	st.param.b64 	[param1], %rd13;
	.param .b32 param2;
	st.param.b32 	[param2], 35;
	.param .b64 param3;
	st.param.b64 	[param3], %rd15;
	.param .b64 param4;
	st.param.b64 	[param4], 1;
	call.uni 
	__assertfail, 
	(
	param0, 
	param1, 
	param2, 
	param3, 
	param4
	);
	} // callseq 1
$L__BB1_4:
	setp.eq.s32 	%p3, %r33, 0;
	mov.f32 	%f367, 0f00000000;
	@%p3 bra 	$L__BB1_14;
	mad.lo.s32 	%r6, %r33, %r3, %r4;
	shl.b32 	%r38, %r2, 6;
	mov.u32 	%r39, _ZZ19kernel_MatMat_TPB16PfPKfS1_jE3s_A;
	add.s32 	%r7, %r39, %r38;
	add.s32 	%r8, %r33, -1;
	shr.u32 	%r40, %r8, 4;
	add.s32 	%r9, %r40, 1;
	setp.lt.u32 	%p4, %r33, 49;
	mov.f32 	%f367, 0f00000000;
	mov.b32 	%r97, 0;
	@%p4 bra 	$L__BB1_9;
	add.s32 	%r42, %r2, 16;
	mad.lo.s32 	%r94, %r33, %r42, %r5;
	add.s32 	%r43, %r2, 32;
	mad.lo.s32 	%r93, %r33, %r43, %r5;
	add.s32 	%r44, %r2, 48;
	mad.lo.s32 	%r92, %r33, %r44, %r5;
	mad.lo.s32 	%r91, %r2, %r33, %r5;
	and.b32  	%r45, %r9, 536870908;
	neg.s32 	%r89, %r45;
	mov.f32 	%f367, 0f00000000;
	mov.b32 	%r95, 32;
	mov.u32 	%r90, %r6;
$L__BB1_7:
	.pragma "nounroll";
	ld.param.u64 	%rd57, [_Z19kernel_MatMat_TPB16PfPKfS1_j_param_2];
	ld.param.u64 	%rd54, [_Z19kernel_MatMat_TPB16PfPKfS1_j_param_1];
	cvta.to.global.u64 	%rd16, %rd54;
	mul.wide.u32 	%rd17, %r90, 4;
	add.s64 	%rd18, %rd16, %rd17;
	ld.global.f32 	%f14, [%rd18];
	shl.b32 	%r47, %r4, 2;
	add.s32 	%r48, %r7, %r47;
	st.shared.f32 	[%r48], %f14;
	cvta.to.global.u64 	%rd19, %rd57;
	mul.wide.u32 	%rd20, %r91, 4;
	add.s64 	%rd21, %rd19, %rd20;
	ld.global.f32 	%f15, [%rd21];
	mov.u32 	%r50, _ZZ19kernel_MatMat_TPB16PfPKfS1_jE3s_B;
	add.s32 	%r51, %r50, %r47;
	add.s32 	%r52, %r51, %r38;
	st.shared.f32 	[%r52], %f15;
	bar.sync 	0;
	ld.shared.f32 	%f16, [%r7];
	ld.shared.f32 	%f17, [%r51];
	fma.rn.f32 	%f18, %f16, %f17, %f367;
	ld.shared.f32 	%f19, [%r7+4];
	ld.shared.f32 	%f20, [%r51+64];
	fma.rn.f32 	%f21, %f19, %f20, %f18;
	ld.shared.f32 	%f22, [%r7+8];
	ld.shared.f32 	%f23, [%r51+128];
	fma.rn.f32 	%f24, %f22, %f23, %f21;
	ld.shared.f32 	%f25, [%r7+12];
	ld.shared.f32 	%f26, [%r51+192];
	fma.rn.f32 	%f27, %f25, %f26, %f24;
	ld.shared.f32 	%f28, [%r7+16];
	ld.shared.f32 	%f29, [%r51+256];
	fma.rn.f32 	%f30, %f28, %f29, %f27;
	ld.shared.f32 	%f31, [%r7+20];
	ld.shared.f32 	%f32, [%r51+320];
	fma.rn.f32 	%f33, %f31, %f32, %f30;
	ld.shared.f32 	%f34, [%r7+24];
	ld.shared.f32 	%f35, [%r51+384];
	fma.rn.f32 	%f36, %f34, %f35, %f33;
	ld.shared.f32 	%f37, [%r7+28];
	ld.shared.f32 	%f38, [%r51+448];
	fma.rn.f32 	%f39, %f37, %f38, %f36;
	ld.shared.f32 	%f40, [%r7+32];
	ld.shared.f32 	%f41, [%r51+512];
	fma.rn.f32 	%f42, %f40, %f41, %f39;
	ld.shared.f32 	%f43, [%r7+36];
	ld.shared.f32 	%f44, [%r51+576];
	fma.rn.f32 	%f45, %f43, %f44, %f42;
	ld.shared.f32 	%f46, [%r7+40];
	ld.shared.f32 	%f47, [%r51+640];
	fma.rn.f32 	%f48, %f46, %f47, %f45;
	ld.shared.f32 	%f49, [%r7+44];
	ld.shared.f32 	%f50, [%r51+704];
	fma.rn.f32 	%f51, %f49, %f50, %f48;
	ld.shared.f32 	%f52, [%r7+48];
	ld.shared.f32 	%f53, [%r51+768];
	fma.rn.f32 	%f54, %f52, %f53, %f51;
	ld.shared.f32 	%f55, [%r7+52];
	ld.shared.f32 	%f56, [%r51+832];
	fma.rn.f32 	%f57, %f55, %f56, %f54;
	ld.shared.f32 	%f58, [%r7+56];
	ld.shared.f32 	%f59, [%r51+896];
	fma.rn.f32 	%f60, %f58, %f59, %f57;
	ld.shared.f32 	%f61, [%r7+60];
	ld.shared.f32 	%f62, [%r51+960];
	fma.rn.f32 	%f63, %f61, %f62, %f60;
	bar.sync 	0;
	add.s32 	%r53, %r90, 16;
	mul.wide.u32 	%rd22, %r53, 4;
	add.s64 	%rd23, %rd16, %rd22;
	ld.global.f32 	%f64, [%rd23];
	st.shared.f32 	[%r48], %f64;
	mul.wide.u32 	%rd24, %r94, 4;
	add.s64 	%rd25, %rd19, %rd24;
	ld.global.f32 	%f65, [%rd25];
	st.shared.f32 	[%r52], %f65;
	bar.sync 	0;
	ld.shared.f32 	%f66, [%r7];
	ld.shared.f32 	%f67, [%r51];
	fma.rn.f32 	%f68, %f66, %f67, %f63;
	ld.shared.f32 	%f69, [%r7+4];
	ld.shared.f32 	%f70, [%r51+64];
	fma.rn.f32 	%f71, %f69, %f70, %f68;
	ld.shared.f32 	%f72, [%r7+8];
	ld.shared.f32 	%f73, [%r51+128];
	fma.rn.f32 	%f74, %f72, %f73, %f71;
	ld.shared.f32 	%f75, [%r7+12];
	ld.shared.f32 	%f76, [%r51+192];
	fma.rn.f32 	%f77, %f75, %f76, %f74;
	ld.shared.f32 	%f78, [%r7+16];
	ld.shared.f32 	%f79, [%r51+256];
	fma.rn.f32 	%f80, %f78, %f79, %f77;
	ld.shared.f32 	%f81, [%r7+20];
	ld.shared.f32 	%f82, [%r51+320];
	fma.rn.f32 	%f83, %f81, %f82, %f80;
	ld.shared.f32 	%f84, [%r7+24];
	ld.shared.f32 	%f85, [%r51+384];
	fma.rn.f32 	%f86, %f84, %f85, %f83;
	ld.shared.f32 	%f87, [%r7+28];
	ld.shared.f32 	%f88, [%r51+448];
	fma.rn.f32 	%f89, %f87, %f88, %f86;
	ld.shared.f32 	%f90, [%r7+32];
	ld.shared.f32 	%f91, [%r51+512];
	fma.rn.f32 	%f92, %f90, %f91, %f89;
	ld.shared.f32 	%f93, [%r7+36];
	ld.shared.f32 	%f94, [%r51+576];
	fma.rn.f32 	%f95, %f93, %f94, %f92;
	ld.shared.f32 	%f96, [%r7+40];
	ld.shared.f32 	%f97, [%r51+640];
	fma.rn.f32 	%f98, %f96, %f97, %f95;
	ld.shared.f32 	%f99, [%r7+44];
	ld.shared.f32 	%f100, [%r51+704];
	fma.rn.f32 	%f101, %f99, %f100, %f98;
	ld.shared.f32 	%f102, [%r7+48];
	ld.shared.f32 	%f103, [%r51+768];
	fma.rn.f32 	%f104, %f102, %f103, %f101;
	ld.shared.f32 	%f105, [%r7+52];
	ld.shared.f32 	%f106, [%r51+832];
	fma.rn.f32 	%f107, %f105, %f106, %f104;
	ld.shared.f32 	%f108, [%r7+56];
	ld.shared.f32 	%f109, [%r51+896];
	fma.rn.f32 	%f110, %f108, %f109, %f107;
	ld.shared.f32 	%f111, [%r7+60];
	ld.shared.f32 	%f112, [%r51+960];
	fma.rn.f32 	%f113, %f111, %f112, %f110;
	bar.sync 	0;
	add.s32 	%r54, %r90, 32;
	mul.wide.u32 	%rd26, %r54, 4;
	add.s64 	%rd27, %rd16, %rd26;
	ld.global.f32 	%f114, [%rd27];
	st.shared.f32 	[%r48], %f114;
	mul.wide.u32 	%rd28, %r93, 4;
	add.s64 	%rd29, %rd19, %rd28;
	ld.global.f32 	%f115, [%rd29];
	st.shared.f32 	[%r52], %f115;
	bar.sync 	0;
	ld.shared.f32 	%f116, [%r7];
	ld.shared.f32 	%f117, [%r51];
	fma.rn.f32 	%f118, %f116, %f117, %f113;
	ld.shared.f32 	%f119, [%r7+4];
	ld.shared.f32 	%f120, [%r51+64];
	fma.rn.f32 	%f121, %f119, %f120, %f118;
	ld.shared.f32 	%f122, [%r7+8];
	ld.shared.f32 	%f123, [%r51+128];
	fma.rn.f32 	%f124, %f122, %f123, %f121;
	ld.shared.f32 	%f125, [%r7+12];
	ld.shared.f32 	%f126, [%r51+192];
	fma.rn.f32 	%f127, %f125, %f126, %f124;
	ld.shared.f32 	%f128, [%r7+16];
	ld.shared.f32 	%f129, [%r51+256];
	fma.rn.f32 	%f130, %f128, %f129, %f127;
	ld.shared.f32 	%f131, [%r7+20];
	ld.shared.f32 	%f132, [%r51+320];
	fma.rn.f32 	%f133, %f131, %f132, %f130;
	ld.shared.f32 	%f134, [%r7+24];
	ld.shared.f32 	%f135, [%r51+384];
	fma.rn.f32 	%f136, %f134, %f135, %f133;
	ld.shared.f32 	%f137, [%r7+28];
	ld.shared.f32 	%f138, [%r51+448];
	fma.rn.f32 	%f139, %f137, %f138, %f136;
	ld.shared.f32 	%f140, [%r7+32];
	ld.shared.f32 	%f141, [%r51+512];
	fma.rn.f32 	%f142, %f140, %f141, %f139;
	ld.shared.f32 	%f143, [%r7+36];
	ld.shared.f32 	%f144, [%r51+576];
	fma.rn.f32 	%f145, %f143, %f144, %f142;
	ld.shared.f32 	%f146, [%r7+40];
	ld.shared.f32 	%f147, [%r51+640];
	fma.rn.f32 	%f148, %f146, %f147, %f145;
	ld.shared.f32 	%f149, [%r7+44];
	ld.shared.f32 	%f150, [%r51+704];
	fma.rn.f32 	%f151, %f149, %f150, %f148;
	ld.shared.f32 	%f152, [%r7+48];
	ld.shared.f32 	%f153, [%r51+768];
	fma.rn.f32 	%f154, %f152, %f153, %f151;
	ld.shared.f32 	%f155, [%r7+52];
	ld.shared.f32 	%f156, [%r51+832];
	fma.rn.f32 	%f157, %f155, %f156, %f154;
	ld.shared.f32 	%f158, [%r7+56];
	ld.shared.f32 	%f159, [%r51+896];
	fma.rn.f32 	%f160, %f158, %f159, %f157;
	ld.shared.f32 	%f161, [%r7+60];
	ld.shared.f32 	%f162, [%r51+960];
	fma.rn.f32 	%f163, %f161, %f162, %f160;
	bar.sync 	0;
	add.s32 	%r55, %r90, 48;
	mul.wide.u32 	%rd30, %r55, 4;
	add.s64 	%rd31, %rd16, %rd30;
	ld.global.f32 	%f164, [%rd31];
	st.shared.f32 	[%r48], %f164;
	mul.wide.u32 	%rd32, %r92, 4;
	add.s64 	%rd33, %rd19, %rd32;
	ld.global.f32 	%f165, [%rd33];
	st.shared.f32 	[%r52], %f165;
	bar.sync 	0;
	ld.shared.f32 	%f166, [%r7];
	ld.shared.f32 	%f167, [%r51];
	fma.rn.f32 	%f168, %f166, %f167, %f163;
	ld.shared.f32 	%f169, [%r7+4];
	ld.shared.f32 	%f170, [%r51+64];
	fma.rn.f32 	%f171, %f169, %f170, %f168;
	ld.shared.f32 	%f172, [%r7+8];
	ld.shared.f32 	%f173, [%r51+128];
	fma.rn.f32 	%f174, %f172, %f173, %f171;
	ld.shared.f32 	%f175, [%r7+12];
	ld.shared.f32 	%f176, [%r51+192];
	fma.rn.f32 	%f177, %f175, %f176, %f174;
	ld.shared.f32 	%f178, [%r7+16];
	ld.shared.f32 	%f179, [%r51+256];
	fma.rn.f32 	%f180, %f178, %f179, %f177;
	ld.shared.f32 	%f181, [%r7+20];
	ld.shared.f32 	%f182, [%r51+320];
	fma.rn.f32 	%f183, %f181, %f182, %f180;
	ld.shared.f32 	%f184, [%r7+24];
	ld.shared.f32 	%f185, [%r51+384];
	fma.rn.f32 	%f186, %f184, %f185, %f183;
	ld.shared.f32 	%f187, [%r7+28];
	ld.shared.f32 	%f188, [%r51+448];
	fma.rn.f32 	%f189, %f187, %f188, %f186;
	ld.shared.f32 	%f190, [%r7+32];
	ld.shared.f32 	%f191, [%r51+512];
	fma.rn.f32 	%f192, %f190, %f191, %f189;
	ld.shared.f32 	%f193, [%r7+36];
	ld.shared.f32 	%f194, [%r51+576];
	fma.rn.f32 	%f195, %f193, %f194, %f192;
	ld.shared.f32 	%f196, [%r7+40];
	ld.shared.f32 	%f197, [%r51+640];
	fma.rn.f32 	%f198, %f196, %f197, %f195;
	ld.shared.f32 	%f199, [%r7+44];
	ld.shared.f32 	%f200, [%r51+704];
	fma.rn.f32 	%f201, %f199, %f200, %f198;
	ld.shared.f32 	%f202, [%r7+48];
	ld.shared.f32 	%f203, [%r51+768];
	fma.rn.f32 	%f204, %f202, %f203, %f201;
	ld.shared.f32 	%f205, [%r7+52];
	ld.shared.f32 	%f206, [%r51+832];
	fma.rn.f32 	%f207, %f205, %f206, %f204;
	ld.shared.f32 	%f208, [%r7+56];
	ld.shared.f32 	%f209, [%r51+896];
	fma.rn.f32 	%f210, %f208, %f209, %f207;
	ld.shared.f32 	%f211, [%r7+60];
	ld.shared.f32 	%f212, [%r51+960];
	fma.rn.f32 	%f367, %f211, %f212, %f210;
	bar.sync 	0;
	add.s32 	%r95, %r95, 64;
	shl.b32 	%r56, %r33, 6;
	add.s32 	%r94, %r94, %r56;
	add.s32 	%r93, %r93, %r56;
	add.s32 	%r92, %r92, %r56;
	add.s32 	%r91, %r91, %r56;
	add.s32 	%r90, %r90, 64;
	add.s32 	%r89, %r89, 4;
	setp.ne.s32 	%p5, %r89, 0;
	@%p5 bra 	$L__BB1_7;
	add.s32 	%r97, %r95, -32;
$L__BB1_9:
	and.b32  	%r57, %r9, 3;
	setp.eq.s32 	%p6, %r57, 0;
	@%p6 bra 	$L__BB1_14;
	setp.eq.s32 	%p7, %r57, 1;
	@%p7 bra 	$L__BB1_12;
	ld.param.u64 	%rd58, [_Z19kernel_MatMat_TPB16PfPKfS1_j_param_2];
	ld.param.u64 	%rd55, [_Z19kernel_MatMat_TPB16PfPKfS1_j_param_1];
	add.s32 	%r60, %r6, %r97;
	cvta.to.global.u64 	%rd34, %rd55;
	mul.wide.u32 	%rd35, %r60, 4;
	add.s64 	%rd36, %rd34, %rd35;
	ld.global.f32 	%f214, [%rd36];
	shl.b32 	%r62, %r4, 2;
	add.s32 	%r63, %r7, %r62;
	st.shared.f32 	[%r63], %f214;
	add.s32 	%r64, %r97, %r2;
	mad.lo.s32 	%r65, %r64, %r33, %r5;
	cvta.to.global.u64 	%rd37, %rd58;
	mul.wide.u32 	%rd38, %r65, 4;
	add.s64 	%rd39, %rd37, %rd38;
	ld.global.f32 	%f215, [%rd39];
	mov.u32 	%r67, _ZZ19kernel_MatMat_TPB16PfPKfS1_jE3s_B;
	add.s32 	%r68, %r67, %r62;
	add.s32 	%r69, %r68, %r38;
	st.shared.f32 	[%r69], %f215;
	bar.sync 	0;
	ld.shared.f32 	%f216, [%r7];
	ld.shared.f32 	%f217, [%r68];
	fma.rn.f32 	%f218, %f216, %f217, %f367;
	ld.shared.f32 	%f219, [%r7+4];
	ld.shared.f32 	%f220, [%r68+64];
	fma.rn.f32 	%f221, %f219, %f220, %f218;
	ld.shared.f32 	%f222, [%r7+8];
	ld.shared.f32 	%f223, [%r68+128];
	fma.rn.f32 	%f224, %f222, %f223, %f221;
	ld.shared.f32 	%f225, [%r7+12];
	ld.shared.f32 	%f226, [%r68+192];
	fma.rn.f32 	%f227, %f225, %f226, %f224;
	ld.shared.f32 	%f228, [%r7+16];
	ld.shared.f32 	%f229, [%r68+256];
	fma.rn.f32 	%f230, %f228, %f229, %f227;
	ld.shared.f32 	%f231, [%r7+20];
	ld.shared.f32 	%f232, [%r68+320];
	fma.rn.f32 	%f233, %f231, %f232, %f230;
	ld.shared.f32 	%f234, [%r7+24];
	ld.shared.f32 	%f235, [%r68+384];
	fma.rn.f32 	%f236, %f234, %f235, %f233;
	ld.shared.f32 	%f237, [%r7+28];
	ld.shared.f32 	%f238, [%r68+448];
	fma.rn.f32 	%f239, %f237, %f238, %f236;
	ld.shared.f32 	%f240, [%r7+32];
	ld.shared.f32 	%f241, [%r68+512];
	fma.rn.f32 	%f242, %f240, %f241, %f239;
	ld.shared.f32 	%f243, [%r7+36];
	ld.shared.f32 	%f244, [%r68+576];
	fma.rn.f32 	%f245, %f243, %f244, %f242;
	ld.shared.f32 	%f246, [%r7+40];
	ld.shared.f32 	%f247, [%r68+640];
	fma.rn.f32 	%f248, %f246, %f247, %f245;
	ld.shared.f32 	%f249, [%r7+44];
	ld.shared.f32 	%f250, [%r68+704];
	fma.rn.f32 	%f251, %f249, %f250, %f248;
	ld.shared.f32 	%f252, [%r7+48];
	ld.shared.f32 	%f253, [%r68+768];
	fma.rn.f32 	%f254, %f252, %f253, %f251;
	ld.shared.f32 	%f255, [%r7+52];
	ld.shared.f32 	%f256, [%r68+832];
	fma.rn.f32 	%f257, %f255, %f256, %f254;
	ld.shared.f32 	%f258, [%r7+56];
	ld.shared.f32 	%f259, [%r68+896];
	fma.rn.f32 	%f260, %f258, %f259, %f257;
	ld.shared.f32 	%f261, [%r7+60];
	ld.shared.f32 	%f262, [%r68+960];
	fma.rn.f32 	%f263, %f261, %f262, %f260;
	bar.sync 	0;
	add.s32 	%r70, %r60, 16;
	mul.wide.u32 	%rd40, %r70, 4;
	add.s64 	%rd41, %rd34, %rd40;
	ld.global.f32 	%f264, [%rd41];
	st.shared.f32 	[%r63], %f264;
	add.s32 	%r71, %r64, 16;
	mad.lo.s32 	%r72, %r71, %r33, %r5;
	mul.wide.u32 	%rd42, %r72, 4;
	add.s64 	%rd43, %rd37, %rd42;
	ld.global.f32 	%f265, [%rd43];
	st.shared.f32 	[%r69], %f265;
	bar.sync 	0;
	ld.shared.f32 	%f266, [%r7];
	ld.shared.f32 	%f267, [%r68];
	fma.rn.f32 	%f268, %f266, %f267, %f263;
	ld.shared.f32 	%f269, [%r7+4];
	ld.shared.f32 	%f270, [%r68+64];
	fma.rn.f32 	%f271, %f269, %f270, %f268;
	ld.shared.f32 	%f272, [%r7+8];
	ld.shared.f32 	%f273, [%r68+128];
	fma.rn.f32 	%f274, %f272, %f273, %f271;
	ld.shared.f32 	%f275, [%r7+12];
	ld.shared.f32 	%f276, [%r68+192];
	fma.rn.f32 	%f277, %f275, %f276, %f274;
	ld.shared.f32 	%f278, [%r7+16];
	ld.shared.f32 	%f279, [%r68+256];
	fma.rn.f32 	%f280, %f278, %f279, %f277;
	ld.shared.f32 	%f281, [%r7+20];
	ld.shared.f32 	%f282, [%r68+320];
	fma.rn.f32 	%f283, %f281, %f282, %f280;
	ld.shared.f32 	%f284, [%r7+24];
	ld.shared.f32 	%f285, [%r68+384];
	fma.rn.f32 	%f286, %f284, %f285, %f283;
	ld.shared.f32 	%f287, [%r7+28];
	ld.shared.f32 	%f288, [%r68+448];
	fma.rn.f32 	%f289, %f287, %f288, %f286;
	ld.shared.f32 	%f290, [%r7+32];
	ld.shared.f32 	%f291, [%r68+512];
	fma.rn.f32 	%f292, %f290, %f291, %f289;
	ld.shared.f32 	%f293, [%r7+36];
	ld.shared.f32 	%f294, [%r68+576];
	fma.rn.f32 	%f295, %f293, %f294, %f292;
	ld.shared.f32 	%f296, [%r7+40];
	ld.shared.f32 	%f297, [%r68+640];
	fma.rn.f32 	%f298, %f296, %f297, %f295;
	ld.shared.f32 	%f299, [%r7+44];
	ld.shared.f32 	%f300, [%r68+704];
	fma.rn.f32 	%f301, %f299, %f300, %f298;
	ld.shared.f32 	%f302, [%r7+48];
	ld.shared.f32 	%f303, [%r68+768];
	fma.rn.f32 	%f304, %f302, %f303, %f301;
	ld.shared.f32 	%f305, [%r7+52];
	ld.shared.f32 	%f306, [%r68+832];
	fma.rn.f32 	%f307, %f305, %f306, %f304;
	ld.shared.f32 	%f308, [%r7+56];
	ld.shared.f32 	%f309, [%r68+896];
	fma.rn.f32 	%f310, %f308, %f309, %f307;
	ld.shared.f32 	%f311, [%r7+60];
	ld.shared.f32 	%f312, [%r68+960];
	fma.rn.f32 	%f367, %f311, %f312, %f310;
	bar.sync 	0;
	add.s32 	%r97, %r97, 32;
$L__BB1_12:
	and.b32  	%r73, %r8, 16;
	setp.ne.s32 	%p8, %r73, 0;
	@%p8 bra 	$L__BB1_14;
	ld.param.u64 	%rd59, [_Z19kernel_MatMat_TPB16PfPKfS1_j_param_2];
	ld.param.u64 	%rd56, [_Z19kernel_MatMat_TPB16PfPKfS1_j_param_1];
	add.s32 	%r74, %r6, %r97;
	cvta.to.global.u64 	%rd44, %rd56;
	mul.wide.u32 	%rd45, %r74, 4;
	add.s64 	%rd46, %rd44, %rd45;
	ld.global.f32 	%f313, [%rd46];
	shl.b32 	%r76, %r4, 2;
	add.s32 	%r77, %r7, %r76;
	st.shared.f32 	[%r77], %f313;
	add.s32 	%r78, %r97, %r2;
	mad.lo.s32 	%r79, %r78, %r33, %r5;
	cvta.to.global.u64 	%rd47, %rd59;
	mul.wide.u32 	%rd48, %r79, 4;
	add.s64 	%rd49, %rd47, %rd48;
	ld.global.f32 	%f314, [%rd49];
	mov.u32 	%r81, _ZZ19kernel_MatMat_TPB16PfPKfS1_jE3s_B;
	add.s32 	%r82, %r81, %r76;
	add.s32 	%r83, %r82, %r38;
	st.shared.f32 	[%r83], %f314;
	bar.sync 	0;
	ld.shared.f32 	%f315, [%r7];
	ld.shared.f32 	%f316, [%r82];
	fma.rn.f32 	%f317, %f315, %f316, %f367;
	ld.shared.f32 	%f318, [%r7+4];
	ld.shared.f32 	%f319, [%r82+64];
	fma.rn.f32 	%f320, %f318, %f319, %f317;
	ld.shared.f32 	%f321, [%r7+8];
	ld.shared.f32 	%f322, [%r82+128];
	fma.rn.f32 	%f323, %f321, %f322, %f320;
	ld.shared.f32 	%f324, [%r7+12];
	ld.shared.f32 	%f325, [%r82+192];
	fma.rn.f32 	%f326, %f324, %f325, %f323;
	ld.shared.f32 	%f327, [%r7+16];
	ld.shared.f32 	%f328, [%r82+256];
	fma.rn.f32 	%f329, %f327, %f328, %f326;
	ld.shared.f32 	%f330, [%r7+20];
	ld.shared.f32 	%f331, [%r82+320];
	fma.rn.f32 	%f332, %f330, %f331, %f329;
	ld.shared.f32 	%f333, [%r7+24];
	ld.shared.f32 	%f334, [%r82+384];
	fma.rn.f32 	%f335, %f333, %f334, %f332;
	ld.shared.f32 	%f336, [%r7+28];
	ld.shared.f32 	%f337, [%r82+448];
	fma.rn.f32 	%f338, %f336, %f337, %f335;
	ld.shared.f32 	%f339, [%r7+32];
	ld.shared.f32 	%f340, [%r82+512];
	fma.rn.f32 	%f341, %f339, %f340, %f338;
	ld.shared.f32 	%f342, [%r7+36];
	ld.shared.f32 	%f343, [%r82+576];
	fma.rn.f32 	%f344, %f342, %f343, %f341;
	ld.shared.f32 	%f345, [%r7+40];
	ld.shared.f32 	%f346, [%r82+640];
	fma.rn.f32 	%f347, %f345, %f346, %f344;
	ld.shared.f32 	%f348, [%r7+44];
	ld.shared.f32 	%f349, [%r82+704];
	fma.rn.f32 	%f350, %f348, %f349, %f347;
	ld.shared.f32 	%f351, [%r7+48];
	ld.shared.f32 	%f352, [%r82+768];
	fma.rn.f32 	%f353, %f351, %f352, %f350;
	ld.shared.f32 	%f354, [%r7+52];
	ld.shared.f32 	%f355, [%r82+832];
	fma.rn.f32 	%f356, %f354, %f355, %f353;
	ld.shared.f32 	%f357, [%r7+56];
	ld.shared.f32 	%f358, [%r82+896];
	fma.rn.f32 	%f359, %f357, %f358, %f356;
	ld.shared.f32 	%f360, [%r7+60];
	ld.shared.f32 	%f361, [%r82+960];
	fma.rn.f32 	%f367, %f360, %f361, %f359;
	bar.sync 	0;
$L__BB1_14:
	ld.param.u64 	%rd53, [_Z19kernel_MatMat_TPB16PfPKfS1_j_param_0];
	cvta.to.global.u64 	%rd50, %rd53;
	mad.lo.s32 	%r88, %r33, %r3, %r5;
	mul.wide.u32 	%rd51, %r88, 4;
	add.s64 	%rd52, %rd50, %rd51;
	st.global.f32 	[%rd52], %f367;
	ret;

}


// ===== COMPILED SASS (sm_100) =====

	.target	sm_100

	.elftype	@"ET_EXEC"


//--------------------- .note.nv.tkinfo           --------------------------
	.section	.note.nv.tkinfo,"",@"SHT_NOTE"
	.sectionflags	@"SHF_NOTE_NV_TKINFO"
	.tkinfo
        /*0018*/ 	.word	0x00000002
        /*0030*/ 	.string	""
        /*0030*/ 	.string	"ptxas"
        /*0030*/ 	.string	"Cuda compilation tools, release 13.0, V13.0.88"
        /*0030*/ 	.string	"Build cuda_13.0.r13.0/compiler.36424714_0"
        /*0030*/ 	.string	"-arch sm_100 -m 64 "



//--------------------- .note.nv.cuinfo           --------------------------
	.section	.note.nv.cuinfo,"",@"SHT_NOTE"
	.sectionflags	@"SHF_NOTE_NV_CUINFO"
        /*0018*/ 	.short	0x0002
        /*001a*/ 	.short	0x0064
        /*001c*/ 	.short	0x0082
	.zero		2


//--------------------- .nv.info                  --------------------------
	.section	.nv.info,"",@"SHT_CUDA_INFO"
	.align	4


	//----- nvinfo : EIATTR_REGCOUNT
	.align		4
        /*0000*/ 	.byte	0x04, 0x2f
        /*0002*/ 	.short	(.L_5 - .L_4)
	.align		4
.L_4:
        /*0004*/ 	.word	index@(_Z11d_multiply0PfPKfS1_j)
        /*0008*/ 	.word	0x00000020


	//----- nvinfo : EIATTR_FRAME_SIZE
	.align		4
.L_5:
        /*000c*/ 	.byte	0x04, 0x11
        /*000e*/ 	.short	(.L_7 - .L_6)
	.align		4
.L_6:
        /*0010*/ 	.word	index@(_Z11d_multiply0PfPKfS1_j)
        /*0014*/ 	.word	0x00000000


	//----- nvinfo : EIATTR_REGCOUNT
	.align		4
.L_7:
        /*0018*/ 	.byte	0x04, 0x2f
        /*001a*/ 	.short	(.L_9 - .L_8)
	.align		4
.L_8:
        /*001c*/ 	.word	index@(_Z19kernel_MatMat_TPB16PfPKfS1_j)
        /*0020*/ 	.word	0x00000028


	//----- nvinfo : EIATTR_FRAME_SIZE
	.align		4
.L_9:
        /*0024*/ 	.byte	0x04, 0x11
        /*0026*/ 	.short	(.L_11 - .L_10)
	.align		4
.L_10:
        /*0028*/ 	.word	index@(_Z19kernel_MatMat_TPB16PfPKfS1_j)
        /*002c*/ 	.word	0x00000000


	//----- nvinfo : EIATTR_MIN_STACK_SIZE
	.align		4
.L_11:
        /*0030*/ 	.byte	0x04, 0x12
        /*0032*/ 	.short	(.L_13 - .L_12)
	.align		4
.L_12:
        /*0034*/ 	.word	index@(_Z19kernel_MatMat_TPB16PfPKfS1_j)
        /*0038*/ 	.word	0x00000000


	//----- nvinfo : EIATTR_MIN_STACK_SIZE
	.align		4
.L_13:
        /*003c*/ 	.byte	0x04, 0x12
        /*003e*/ 	.short	(.L_15 - .L_14)
	.align		4
.L_14:
        /*0040*/ 	.word	index@(_Z11d_multiply0PfPKfS1_j)
        /*0044*/ 	.word	0x00000000
.L_15:


//--------------------- .nv.compat                --------------------------
	.section	.nv.compat,"",@"SHT_CUDA_COMPAT_INFO"
	.align	4
        /*0000*/ 	.byte	0x02, 0x09, 0x00, 0x00, 0x02, 0x02, 0x01, 0x00, 0x02, 0x05, 0x05, 0x00, 0x03, 0x07, 0x01, 0x01
        /*0010*/ 	.byte	0x02, 0x03, 0x00, 0x00, 0x02, 0x06, 0x01, 0x00, 0x04, 0x0b, 0x08, 0x00, 0x09, 0x00, 0x00, 0x00
        /*0020*/ 	.byte	0x00, 0x00, 0x00, 0x00


//--------------------- .nv.info._Z19kernel_MatMat_TPB16PfPKfS1_j --------------------------
	.section	.nv.info._Z19kernel_MatMat_TPB16PfPKfS1_j,"",@"SHT_CUDA_INFO"
	.sectionflags	@""
	.align	4


	//----- nvinfo : EIATTR_CUDA_API_VERSION
	.align		4
        /*0000*/ 	.byte	0x04, 0x37
        /*0002*/ 	.short	(.L_17 - .L_16)
.L_16:
        /*0004*/ 	.word	0x00000082


	//----- nvinfo : EIATTR_KPARAM_INFO
	.align		4
.L_17:
        /*0008*/ 	.byte	0x04, 0x17
        /*000a*/ 	.short	(.L_19 - .L_18)
.L_18:
        /*000c*/ 	.word	0x00000000
        /*0010*/ 	.short	0x0003
        /*0012*/ 	.short	0x0018
        /*0014*/ 	.byte	0x00, 0xf0, 0x11, 0x00


	//----- nvinfo : EIATTR_KPARAM_INFO
	.align		4
.L_19:
        /*0018*/ 	.byte	0x04, 0x17
        /*001a*/ 	.short	(.L_21 - .L_20)
.L_20:
        /*001c*/ 	.word	0x00000000
        /*0020*/ 	.short	0x0002
        /*0022*/ 	.short	0x0010
        /*0024*/ 	.byte	0x00, 0xf5, 0x21, 0x00


	//----- nvinfo : EIATTR_KPARAM_INFO
	.align		4
.L_21:
        /*0028*/ 	.byte	0x04, 0x17
        /*002a*/ 	.short	(.L_23 - .L_22)
.L_22:
        /*002c*/ 	.word	0x00000000
        /*0030*/ 	.short	0x0001
        /*0032*/ 	.short	0x0008
        /*0034*/ 	.byte	0x00, 0xf5, 0x21, 0x00


	//----- nvinfo : EIATTR_KPARAM_INFO
	.align		4
.L_23:
        /*0038*/ 	.byte	0x04, 0x17
        /*003a*/ 	.short	(.L_25 - .L_24)
.L_24:
        /*003c*/ 	.word	0x00000000
        /*0040*/ 	.short	0x0000
        /*0042*/ 	.short	0x0000
        /*0044*/ 	.byte	0x00, 0xf5, 0x21, 0x00


	//----- nvinfo : EIATTR_SPARSE_MMA_MASK
	.align		4
.L_25:
        /*0048*/ 	.byte	0x03, 0x50
        /*004a*/ 	.short	0x0000


	//----- nvinfo : EIATTR_MAXREG_COUNT
	.align		4
        /*004c*/ 	.byte	0x03, 0x1b
        /*004e*/ 	.short	0x00ff


	//----- nvinfo : EIATTR_NUM_BARRIERS
	.align		4
        /*0050*/ 	.byte	0x02, 0x4c
        /*0052*/ 	.byte	0x01
	.zero		1


	//----- nvinfo : EIATTR_EXTERNS
	.align		4
        /*0054*/ 	.byte	0x04, 0x0f
        /*0056*/ 	.short	(.L_27 - .L_26)


	//   ....[0]....
	.align		4
.L_26:
        /*0058*/ 	.word	index@(__assertfail)


	//----- nvinfo : EIATTR_MERCURY_ISA_VERSION
	.align		4
.L_27:
        /*005c*/ 	.byte	0x03, 0x5f
        /*005e*/ 	.short	0x0101


	//----- nvinfo : EIATTR_VRC_CTA_INIT_COUNT
	.align		4
        /*0060*/ 	.byte	0x02, 0x4a
	.zero		1
	.zero		1


	//----- nvinfo : EIATTR_SYSCALL_OFFSETS
	.align		4
        /*0064*/ 	.byte	0x04, 0x46
        /*0066*/ 	.short	(.L_29 - .L_28)


	//   ....[0]....
.L_28:
        /*0068*/ 	.word	0x000001a0


	//   ....[1]....
        /*006c*/ 	.word	0x000002c0


	//----- nvinfo : EIATTR_EXIT_INSTR_OFFSETS
	.align		4
.L_29:
        /*0070*/ 	.byte	0x04, 0x1c
        /*0072*/ 	.short	(.L_31 - .L_30)


	//   ....[0]....
.L_30:
        /*0074*/ 	.word	0x00001d50


	//----- nvinfo : EIATTR_CBANK_PARAM_SIZE
	.align		4
.L_31:
        /*0078*/ 	.byte	0x03, 0x19
        /*007a*/ 	.short	0x001c


	//----- nvinfo : EIATTR_PARAM_CBANK
	.align		4
        /*007c*/ 	.byte	0x04, 0x0a
        /*007e*/ 	.short	(.L_33 - .L_32)
	.align		4
.L_32:
        /*0080*/ 	.word	index@(.nv.constant0._Z19kernel_MatMat_TPB16PfPKfS1_j)
        /*0084*/ 	.short	0x0380
        /*0086*/ 	.short	0x001c


	//----- nvinfo : EIATTR_SW_WAR
	.align		4
.L_33:
        /*0088*/ 	.byte	0x04, 0x36
        /*008a*/ 	.short	(.L_35 - .L_34)
.L_34:
        /*008c*/ 	.word	0x00000008
.L_35:


//--------------------- .nv.info._Z11d_multiply0PfPKfS1_j --------------------------
	.section	.nv.info._Z11d_multiply0PfPKfS1_j,"",@"SHT_CUDA_INFO"
	.sectionflags	@""
	.align	4


	//----- nvinfo : EIATTR_CUDA_API_VERSION
	.align		4
        /*0000*/ 	.byte	0x04, 0x37
        /*0002*/ 	.short	(.L_37 - .L_36)
.L_36:
        /*0004*/ 	.word	0x00000082


	//----- nvinfo : EIATTR_KPARAM_INFO
	.align		4
.L_37:
        /*0008*/ 	.byte	0x04, 0x17
        /*000a*/ 	.short	(.L_39 - .L_38)
.L_38:
        /*000c*/ 	.word	0x00000000
        /*0010*/ 	.short	0x0003
        /*0012*/ 	.short	0x0018
        /*0014*/ 	.byte	0x00, 0xf0, 0x11, 0x00


	//----- nvinfo : EIATTR_KPARAM_INFO
	.align		4
.L_39:
        /*0018*/ 	.byte	0x04, 0x17
        /*001a*/ 	.short	(.L_41 - .L_40)
.L_40:
        /*001c*/ 	.word	0x00000000
        /*0020*/ 	.short	0x0002
        /*0022*/ 	.short	0x0010
        /*0024*/ 	.byte	0x00, 0xf5, 0x21, 0x00


	//----- nvinfo : EIATTR_KPARAM_INFO
	.align		4
.L_41:
        /*0028*/ 	.byte	0x04, 0x17
        /*002a*/ 	.short	(.L_43 - .L_42)
.L_42:
        /*002c*/ 	.word	0x00000000
        /*0030*/ 	.short	0x0001
        /*0032*/ 	.short	0x0008
        /*0034*/ 	.byte	0x00, 0xf5, 0x21, 0x00


	//----- nvinfo : EIATTR_KPARAM_INFO
	.align		4
.L_43:
        /*0038*/ 	.byte	0x04, 0x17
        /*003a*/ 	.short	(.L_45 - .L_44)
.L_44:
        /*003c*/ 	.word	0x00000000
        /*0040*/ 	.short	0x0000
        /*0042*/ 	.short	0x0000
        /*0044*/ 	.byte	0x00, 0xf5, 0x21, 0x00


	//----- nvinfo : EIATTR_SPARSE_MMA_MASK
	.align		4
.L_45:
        /*0048*/ 	.byte	0x03, 0x50
        /*004a*/ 	.short	0x0000


	//----- nvinfo : EIATTR_MAXREG_COUNT
	.align		4
        /*004c*/ 	.byte	0x03, 0x1b
        /*004e*/ 	.short	0x00ff


	//----- nvinfo : EIATTR_MERCURY_ISA_VERSION
	.align		4
        /*0050*/ 	.byte	0x03, 0x5f
        /*0052*/ 	.short	0x0101


	//----- nvinfo : EIATTR_VRC_CTA_INIT_COUNT
	.align		4
        /*0054*/ 	.byte	0x02, 0x4a
	.zero		1
	.zero		1


	//----- nvinfo : EIATTR_EXIT_INSTR_OFFSETS
	.align		4
        /*0058*/ 	.byte	0x04, 0x1c
        /*005a*/ 	.short	(.L_47 - .L_46)


	//   ....[0]....
.L_46:
        /*005c*/ 	.word	0x00000a40


	//----- nvinfo : EIATTR_CBANK_PARAM_SIZE
	.align		4
.L_47:
        /*0060*/ 	.byte	0x03, 0x19
        /*0062*/ 	.short	0x001c


	//----- nvinfo : EIATTR_PARAM_CBANK
	.align		4
        /*0064*/ 	.byte	0x04, 0x0a
        /*0066*/ 	.short	(.L_49 - .L_48)
	.align		4
.L_48:
        /*0068*/ 	.word	index@(.nv.constant0._Z11d_multiply0PfPKfS1_j)
        /*006c*/ 	.short	0x0380
        /*006e*/ 	.short	0x001c


	//----- nvinfo : EIATTR_SW_WAR
	.align		4
.L_49:
        /*0070*/ 	.byte	0x04, 0x36
        /*0072*/ 	.short	(.L_51 - .L_50)
.L_50:
        /*0074*/ 	.word	0x00000008
.L_51:


//--------------------- .nv.callgraph             --------------------------
	.section	.nv.callgraph,"",@"SHT_CUDA_CALLGRAPH"
	.align	4
	.sectionentsize	8
	.align		4
        /*0000*/ 	.word	0x00000000
	.align		4
        /*0004*/ 	.word	0xffffffff
	.align		4
        /*0008*/ 	.word	index@(_Z19kernel_MatMat_TPB16PfPKfS1_j)
	.align		4
        /*000c*/ 	.word	index@(__assertfail)
	.align		4
        /*0010*/ 	.word	0x00000000
	.align		4
        /*0014*/ 	.word	0xfffffffe
	.align		4
        /*0018*/ 	.word	0x00000000
	.align		4
        /*001c*/ 	.word	0xfffffffd
	.align		4
        /*0020*/ 	.word	0x00000000
	.align		4
        /*0024*/ 	.word	0xfffffffc


//--------------------- .nv.constant4             --------------------------
	.section	.nv.constant4,"a",@progbits
	.align	8
	.align		8
.nv.constant4:
        /*0000*/ 	.dword	__assertfail
	.align		8
        /*0008*/ 	.dword	__unnamed_1
	.align		8
        /*0010*/ 	.dword	$str
	.align		8
        /*0018*/ 	.dword	$str$1
	.align		8
        /*0020*/ 	.dword	$str$2


//--------------------- .text._Z19kernel_MatMat_TPB16PfPKfS1_j --------------------------
	.section	.text._Z19kernel_MatMat_TPB16PfPKfS1_j,"ax",@progbits
	.align	128
        .global         _Z19kernel_MatMat_TPB16PfPKfS1_j
        .type           _Z19kernel_MatMat_TPB16PfPKfS1_j,@function
        .size           _Z19kernel_MatMat_TPB16PfPKfS1_j,(.L_x_12 - _Z19kernel_MatMat_TPB16PfPKfS1_j)
        .other          _Z19kernel_MatMat_TPB16PfPKfS1_j,@"STO_CUDA_ENTRY STV_DEFAULT"
_Z19kernel_MatMat_TPB16PfPKfS1_j:
.text._Z19kernel_MatMat_TPB16PfPKfS1_j:
[----:B------:R-:W0:Y:S01]  /*0000*/  LDC R1, c[0x0][0x37c] ;  /* 0x0000df00ff017b82 */ /* 0x000e220000000800 */
[----:B------:R-:W1:Y:S01]  /*0010*/  S2R R17, SR_CTAID.Y ;  /* 0x0000000000117919 */ /* 0x000e620000002600 */
[----:B------:R-:W1:Y:S01]  /*0020*/  LDCU UR36, c[0x0][0x364] ;  /* 0x00006c80ff2477ac */ /* 0x000e620008000800 */
[----:B------:R-:W1:Y:S01]  /*0030*/  S2R R2, SR_TID.Y ;  /* 0x0000000000027919 */ /* 0x000e620000002200 */
[----:B------:R-:W2:Y:S01]  /*0040*/  LDCU UR4, c[0x0][0x360] ;  /* 0x00006c00ff0477ac */ /* 0x000ea20008000800 */
[----:B------:R-:W3:Y:S01]  /*0050*/  S2R R3, SR_CTAID.X ;  /* 0x0000000000037919 */ /* 0x000ee20000002500 */
[----:B------:R-:W3:Y:S01]  /*0060*/  S2R R16, SR_TID.X ;  /* 0x0000000000107919 */ /* 0x000ee20000002100 */
[----:B--2---:R-:W-:Y:S01]  /*0070*/  UISETP.NE.AND UP0, UPT, UR4, 0x10, UPT ;  /* 0x000000100400788c */ /* 0x004fe2000bf05270 */
[----:B-1----:R-:W-:Y:S02]  /*0080*/  IMAD R17, R17, UR36, R2 ;  /* 0x0000002411117c24 */ /* 0x002fe4000f8e0202 */
[----:B---3--:R-:W-:-:S06]  /*0090*/  IMAD R18, R3, UR4, R16 ;  /* 0x0000000403127c24 */ /* 0x008fcc000f8e0210 */
[----:B------:R-:W-:Y:S05]  /*00a0*/  BRA.U !UP0, `(.L_x_0) ;  /* 0x0000000108407547 */ /* 0x000fea000b800000 */
[----:B------:R-:W-:Y:S01]  /*00b0*/  MOV R0, 0x0 ;  /* 0x0000000000007802 */ /* 0x000fe20000000f00 */
[----:B------:R-:W1:Y:S01]  /*00c0*/  LDCU.64 UR4, c[0x4][0x10] ;  /* 0x01000200ff0477ac */ /* 0x000e620008000a00 */
[----:B------:R-:W-:Y:S01]  /*00d0*/  HFMA2 R8, -RZ, RZ, 0, 2.02655792236328125e-06 ;  /* 0x00000022ff087431 */ /* 0x000fe200000001ff */
[----:B------:R-:W-:Y:S01]  /*00e0*/  MOV R12, 0x1 ;  /* 0x00000001000c7802 */ /* 0x000fe20000000f00 */
[----:B------:R2:W3:Y:S01]  /*00f0*/  LDC.64 R14, c[0x4][R0] ;  /* 0x01000000000e7b82 */ /* 0x0004e20000000a00 */
[----:B------:R-:W4:Y:S01]  /*0100*/  LDCU.64 UR6, c[0x4][0x18] ;  /* 0x01000300ff0677ac */ /* 0x000f220008000a00 */
[----:B------:R-:W-:Y:S01]  /*0110*/  HFMA2 R13, -RZ, RZ, 0, 0 ;  /* 0x00000000ff0d7431 */ /* 0x000fe200000001ff */
[----:B------:R-:W5:Y:S01]  /*0120*/  LDCU.64 UR8, c[0x4][0x8] ;  /* 0x01000100ff0877ac */ /* 0x000f620008000a00 */
[----:B-1----:R-:W-:Y:S02]  /*0130*/  MOV R4, UR4 ;  /* 0x0000000400047c02 */ /* 0x002fe40008000f00 */
[----:B------:R-:W-:-:S02]  /*0140*/  MOV R5, UR5 ;  /* 0x0000000500057c02 */ /* 0x000fc40008000f00 */
[----:B----4-:R-:W-:Y:S02]  /*0150*/  MOV R6, UR6 ;  /* 0x0000000600067c02 */ /* 0x010fe40008000f00 */
[----:B------:R-:W-:Y:S02]  /*0160*/  MOV R7, UR7 ;  /* 0x0000000700077c02 */ /* 0x000fe40008000f00 */
[----:B-----5:R-:W-:Y:S02]  /*0170*/  MOV R10, UR8 ;  /* 0x00000008000a7c02 */ /* 0x020fe40008000f00 */
[----:B--2---:R-:W-:-:S07]  /*0180*/  MOV R11, UR9 ;  /* 0x00000009000b7c02 */ /* 0x004fce0008000f00 */
[----:B------:R-:W-:-:S07]  /*0190*/  LEPC R20, `(.L_x_0) ;  /* 0x000000001014794e */ /* 0x000fce0000000000 */
[----:B0--3--:R-:W-:Y:S05]  /*01a0*/  CALL.ABS.NOINC R14 ;  /* 0x000000000e007343 */ /* 0x009fea0003c00000 */
.L_x_0:
[----:B------:R-:W-:-:S09]  /*01b0*/  UISETP.NE.AND UP0, UPT, UR36, 0x10, UPT ;  /* 0x000000102400788c */ /* 0x000fd2000bf05270 */
[----:B------:R-:W-:Y:S05]  /*01c0*/  BRA.U !UP0, `(.L_x_1) ;  /* 0x0000000108407547 */ /* 0x000fea000b800000 */
[----:B------:R-:W-:Y:S01]  /*01d0*/  MOV R0, 0x0 ;  /* 0x0000000000007802 */ /* 0x000fe20000000f00 */
[----:B------:R-:W1:Y:S01]  /*01e0*/  LDCU.64 UR4, c[0x4][0x20] ;  /* 0x01000400ff0477ac */ /* 0x000e620008000a00 */
[----:B------:R-:W-:Y:S01]  /*01f0*/  HFMA2 R8, -RZ, RZ, 0, 2.086162567138671875e-06 ;  /* 0x00000023ff087431 */ /* 0x000fe200000001ff */
        /* <DEDUP_REMOVED lines=13> */
.L_x_1:
[----:B------:R-:W1:Y:S01]  /*02d0*/  LDC R3, c[0x0][0x398] ;  /* 0x0000e600ff037b82 */ /* 0x000e620000000800 */
[----:B------:R-:W-:-:S07]  /*02e0*/  MOV R25, RZ ;  /* 0x000000ff00197202 */ /* 0x000fce0000000f00 */
[----:B------:R-:W2:Y:S01]  /*02f0*/  LDC.64 R32, c[0x0][0x358] ;  /* 0x0000d600ff207b82 */ /* 0x000ea20000000a00 */
[----:B-1----:R-:W-:-:S13]  /*0300*/  ISETP.NE.AND P0, PT, R3, RZ, PT ;  /* 0x000000ff0300720c */ /* 0x002fda0003f05270 */
[----:B--2---:R-:W-:Y:S05]  /*0310*/  @!P0 BRA `(.L_x_2) ;  /* 0x0000001800748947 */ /* 0x004fea0003800000 */
[----:B------:R-:W1:Y:S01]  /*0320*/  S2R R0, SR_CgaCtaId ;  /* 0x0000000000007919 */ /* 0x000e620000008800 */
[----:B------:R-:W-:Y:S01]  /*0330*/  ISETP.GE.U32.AND P0, PT, R3, 0x31, PT ;  /* 0x000000310300780c */ /* 0x000fe20003f06070 */
[----:B------:R-:W-:Y:S01]  /*0340*/  HFMA2 R25, -RZ, RZ, 0, 0 ;  /* 0x00000000ff197431 */ /* 0x000fe200000001ff */
[----:B------:R-:W-:Y:S01]  /*0350*/  MOV R21, 0x400 ;  /* 0x0000040000157802 */ /* 0x000fe20000000f00 */
[----:B------:R-:W-:Y:S01]  /*0360*/  IMAD R15, R17, R3, R16 ;  /* 0x00000003110f7224 */ /* 0x000fe200078e0210 */
[----:B------:R-:W-:Y:S02]  /*0370*/  IADD3 R23, PT, PT, R3, -0x1, RZ ;  /* 0xffffffff03177810 */ /* 0x000fe40007ffe0ff */
[----:B------:R-:W-:Y:S02]  /*0380*/  MOV R27, RZ ;  /* 0x000000ff001b7202 */ /* 0x000fe40000000f00 */
[----:B------:R-:W-:Y:S02]  /*0390*/  LEA.HI R4, R23, 0x1, RZ, 0x1c ;  /* 0x0000000117047811 */ /* 0x000fe400078fe0ff */
[----:B-1----:R-:W-:-:S04]  /*03a0*/  LEA R19, R0, R21, 0x18 ;  /* 0x0000001500137211 */ /* 0x002fc800078ec0ff */
[----:B------:R-:W-:Y:S01]  /*03b0*/  LEA R19, R2, R19, 0x6 ;  /* 0x0000001302137211 */ /* 0x000fe200078e30ff */
[----:B------:R-:W-:Y:S06]  /*03c0*/  @!P0 BRA `(.L_x_3) ;  /* 0x0000000c00808947 */ /* 0x000fec0003800000 */
[----:B------:R-:W-:Y:S01]  /*03d0*/  IADD3 R5, PT, PT, R21, 0x400, RZ ;  /* 0x0000040015057810 */ /* 0x000fe20007ffe0ff */
[C-C-:B------:R-:W-:Y:S01]  /*03e0*/  IMAD R24, R2.reuse, R3, R18.reuse ;  /* 0x0000000302187224 */ /* 0x140fe200078e0212 */
[----:B------:R-:W-:Y:S02]  /*03f0*/  IADD3 R30, PT, PT, R2, 0x10, RZ ;  /* 0x00000010021e7810 */ /* 0x000fe40007ffe0ff */
[----:B------:R-:W-:Y:S02]  /*0400*/  LEA R5, R0, R5, 0x18 ;  /* 0x0000000500057211 */ /* 0x000fe400078ec0ff */
[----:B------:R-:W-:Y:S01]  /*0410*/  IADD3 R28, PT, PT, R2, 0x20, RZ ;  /* 0x00000020021c7810 */ /* 0x000fe20007ffe0ff */
[-CC-:B------:R-:W-:Y:S01]  /*0420*/  IMAD R30, R30, R3.reuse, R18.reuse ;  /* 0x000000031e1e7224 */ /* 0x180fe200078e0212 */
[----:B------:R-:W-:Y:S02]  /*0430*/  IADD3 R26, PT, PT, R2, 0x30, RZ ;  /* 0x00000030021a7810 */ /* 0x000fe40007ffe0ff */
[----:B------:R-:W-:Y:S01]  /*0440*/  LOP3.LUT R4, R4, 0x1ffffffc, RZ, 0xc0, !PT ;  /* 0x1ffffffc04047812 */ /* 0x000fe200078ec0ff */
[--C-:B------:R-:W-:Y:S01]  /*0450*/  IMAD R28, R28, R3, R18.reuse ;  /* 0x000000031c1c7224 */ /* 0x100fe200078e0212 */
[----:B------:R-:W-:Y:S01]  /*0460*/  LEA R13, R16, R5, 0x2 ;  /* 0x00000005100d7211 */ /* 0x000fe200078e10ff */
[----:B------:R-:W-:Y:S01]  /*0470*/  IMAD R26, R26, R3, R18 ;  /* 0x000000031a1a7224 */ /* 0x000fe200078e0212 */
[----:B------:R-:W-:-:S02]  /*0480*/  MOV R25, RZ ;  /* 0x000000ff00197202 */ /* 0x000fc40000000f00 */
[----:B------:R-:W-:Y:S02]  /*0490*/  MOV R20, 0x20 ;  /* 0x0000002000147802 */ /* 0x000fe40000000f00 */
[----:B------:R-:W-:Y:S02]  /*04a0*/  LEA R14, R16, R19, 0x2 ;  /* 0x00000013100e7211 */ /* 0x000fe400078e10ff */
[----:B------:R-:W-:Y:S02]  /*04b0*/  IADD3 R22, PT, PT, -R4, RZ, RZ ;  /* 0x000000ff04167210 */ /* 0x000fe40007ffe1ff */
[----:B------:R-:W-:-:S07]  /*04c0*/  LEA R12, R2, R13, 0x6 ;  /* 0x0000000d020c7211 */ /* 0x000fce00078e30ff */
.L_x_4:
[----:B------:R-:W1:Y:S01]  /*04d0*/  LDC.64 R36, c[0x0][0x388] ;  /* 0x0000e200ff247b82 */ /* 0x000e620000000a00 */
[C---:B------:R-:W-:Y:S02]  /*04e0*/  R2UR UR4, R32.reuse ;  /* 0x00000000200472ca */ /* 0x040fe400000e0000 */
[C---:B------:R-:W-:Y:S02]  /*04f0*/  R2UR UR5, R33.reuse ;  /* 0x00000000210572ca */ /* 0x040fe400000e0000 */
[----:B------:R-:W-:Y:S02]  /*0500*/  R2UR UR6, R32 ;  /* 0x00000000200672ca */ /* 0x000fe400000e0000 */
[----:B------:R-:W-:Y:S01]  /*0510*/  R2UR UR7, R33 ;  /* 0x00000000210772ca */ /* 0x000fe200000e0000 */
[----:B------:R-:W2:Y:S01]  /*0520*/  LDC.64 R34, c[0x0][0x390] ;  /* 0x0000e400ff227b82 */ /* 0x000ea20000000a00 */
[----:B-1----:R-:W-:-:S07]  /*0530*/  IMAD.WIDE.U32 R10, R15, 0x4, R36 ;  /* 0x000000040f0a7825 */ /* 0x002fce00078e0024 */
[----:B------:R-:W3:Y:S01]  /*0540*/  LDG.E R11, desc[UR4][R10.64] ;  /* 0x000000040a0b7981 */ /* 0x000ee2000c1e1900 */
[----:B--2---:R-:W-:-:S06]  /*0550*/  IMAD.WIDE.U32 R8, R24, 0x4, R34 ;  /* 0x0000000418087825 */ /* 0x004fcc00078e0022 */
[----:B------:R-:W2:Y:S01]  /*0560*/  LDG.E R9, desc[UR6][R8.64] ;  /* 0x0000000608097981 */ /* 0x000ea2000c1e1900 */
[----:B------:R-:W-:Y:S05]  /*0570*/  WARPSYNC.ALL ;  /* 0x0000000000007948 */ /* 0x000fea0003800000 */
[C---:B------:R-:W-:Y:S02]  /*0580*/  R2UR UR4, R32.reuse ;  /* 0x00000000200472ca */ /* 0x040fe400000e0000 */
[----:B------:R-:W-:Y:S02]  /*0590*/  R2UR UR5, R33 ;  /* 0x00000000210572ca */ /* 0x000fe400000e0000 */
[----:B------:R-:W-:-:S02]  /*05a0*/  R2UR UR6, R32 ;  /* 0x00000000200672ca */ /* 0x000fc400000e0000 */
[----:B------:R-:W-:Y:S01]  /*05b0*/  R2UR UR7, R33 ;  /* 0x00000000210772ca */ /* 0x000fe200000e0000 */
[----:B---3--:R-:W-:Y:S04]  /*05c0*/  STS [R14], R11 ;  /* 0x0000000b0e007388 */ /* 0x008fe80000000800 */
[----:B--2---:R-:W-:Y:S01]  /*05d0*/  STS [R12], R9 ;  /* 0x000000090c007388 */ /* 0x004fe20000000800 */
[----:B------:R-:W-:Y:S06]  /*05e0*/  BAR.SYNC.DEFER_BLOCKING 0x0 ;  /* 0x0000000000007b1d */ /* 0x000fec0000010000 */
[----:B------:R-:W-:Y:S04]  /*05f0*/  LDS R27, [R13] ;  /* 0x000000000d1b7984 */ /* 0x000fe80000000800 */
[----:B------:R-:W1:Y:S04]  /*0600*/  LDS.128 R4, [R19] ;  /* 0x0000000013047984 */ /* 0x000e680000000c00 */
[----:B------:R-:W2:Y:S04]  /*0610*/  LDS R29, [R13+0x40] ;  /* 0x000040000d1d7984 */ /* 0x000ea80000000800 */
[----:B------:R-:W3:Y:S04]  /*0620*/  LDS R31, [R13+0x80] ;  /* 0x000080000d1f7984 */ /* 0x000ee80000000800 */
[----:B------:R-:W4:Y:S04]  /*0630*/  LDS R10, [R13+0xc0] ;  /* 0x0000c0000d0a7984 */ /* 0x000f280000000800 */
[----:B------:R-:W-:Y:S04]  /*0640*/  LDS R11, [R13+0x100] ;  /* 0x000100000d0b7984 */ /* 0x000fe80000000800 */
[----:B------:R-:W-:Y:S01]  /*0650*/  LDS R8, [R13+0x1c0] ;  /* 0x0001c0000d087984 */ /* 0x000fe20000000800 */
[----:B-1----:R-:W-:-:S03]  /*0660*/  FFMA R4, R4, R27, R25 ;  /* 0x0000001b04047223 */ /* 0x002fc60000000019 */
[----:B------:R-:W-:Y:S01]  /*0670*/  LDS R25, [R13+0x140] ;  /* 0x000140000d197984 */ /* 0x000fe20000000800 */
[----:B--2---:R-:W-:-:S03]  /*0680*/  FFMA R5, R29, R5, R4 ;  /* 0x000000051d057223 */ /* 0x004fc60000000004 */
[----:B------:R-:W-:Y:S01]  /*0690*/  LDS R27, [R13+0x340] ;  /* 0x000340000d1b7984 */ /* 0x000fe20000000800 */
[----:B---3--:R-:W-:-:S04]  /*06a0*/  FFMA R5, R31, R6, R5 ;  /* 0x000000061f057223 */ /* 0x008fc80000000005 */
[----:B----4-:R-:W-:Y:S02]  /*06b0*/  FFMA R9, R10, R7, R5 ;  /* 0x000000070a097223 */ /* 0x010fe40000000005 */
[----:B------:R-:W1:Y:S04]  /*06c0*/  LDS.128 R4, [R19+0x10] ;  /* 0x0000100013047984 */ /* 0x000e680000000c00 */
[----:B------:R-:W2:Y:S01]  /*06d0*/  LDS R10, [R13+0x180] ;  /* 0x000180000d0a7984 */ /* 0x000ea20000000800 */
[----:B-1----:R-:W-:-:S03]  /*06e0*/  FFMA R4, R4, R11, R9 ;  /* 0x0000000b04047223 */ /* 0x002fc60000000009 */
[----:B------:R-:W-:Y:S01]  /*06f0*/  LDS R11, [R13+0x240] ;  /* 0x000240000d0b7984 */ /* 0x000fe20000000800 */
[----:B------:R-:W-:-:S03]  /*0700*/  FFMA R5, R25, R5, R4 ;  /* 0x0000000519057223 */ /* 0x000fc60000000004 */
[----:B------:R-:W-:Y:S01]  /*0710*/  LDS R25, [R13+0x2c0] ;  /* 0x0002c0000d197984 */ /* 0x000fe20000000800 */
[----:B--2---:R-:W-:-:S03]  /*0720*/  FFMA R5, R10, R6, R5 ;  /* 0x000000060a057223 */ /* 0x004fc60000000005 */
[----:B------:R-:W-:Y:S01]  /*0730*/  LDS R10, [R13+0x200] ;  /* 0x000200000d0a7984 */ /* 0x000fe20000000800 */
[----:B------:R-:W-:-:S03]  /*0740*/  FFMA R9, R8, R7, R5 ;  /* 0x0000000708097223 */ /* 0x000fc60000000005 */
[----:B------:R-:W1:Y:S04]  /*0750*/  LDS.128 R4, [R19+0x20] ;  /* 0x0000200013047984 */ /* 0x000e680000000c00 */
[----:B------:R-:W2:Y:S01]  /*0760*/  LDS R8, [R13+0x280] ;  /* 0x000280000d087984 */ /* 0x000ea20000000800 */
[----:B-1----:R-:W-:-:S04]  /*0770*/  FFMA R4, R4, R10, R9 ;  /* 0x0000000a04047223 */ /* 0x002fc80000000009 */
[----:B------:R-:W-:Y:S02]  /*0780*/  FFMA R11, R11, R5, R4 ;  /* 0x000000050b0b7223 */ /* 0x000fe40000000004 */
[----:B------:R-:W-:Y:S02]  /*0790*/  LDS R5, [R13+0x300] ;  /* 0x000300000d057984 */ /* 0x000fe40000000800 */
[----:B--2---:R-:W-:Y:S02]  /*07a0*/  FFMA R6, R8, R6, R11 ;  /* 0x0000000608067223 */ /* 0x004fe4000000000b */
[----:B------:R-:W1:Y:S02]  /*07b0*/  LDS.128 R8, [R19+0x30] ;  /* 0x0000300013087984 */ /* 0x000e640000000c00 */
[----:B------:R-:W-:Y:S02]  /*07c0*/  FFMA R7, R25, R7, R6 ;  /* 0x0000000719077223 */ /* 0x000fe40000000006 */
[----:B------:R-:W2:Y:S04]  /*07d0*/  LDS R6, [R13+0x380] ;  /* 0x000380000d067984 */ /* 0x000ea80000000800 */
[----:B------:R-:W3:Y:S01]  /*07e0*/  LDS R4, [R13+0x3c0] ;  /* 0x0003c0000d047984 */ /* 0x000ee20000000800 */
[----:B-1----:R-:W-:Y:S01]  /*07f0*/  FFMA R8, R8, R5, R7 ;  /* 0x0000000508087223 */ /* 0x002fe20000000007 */
[----:B------:R-:W-:-:S03]  /*0800*/  IADD3 R5, PT, PT, R15, 0x10, RZ ;  /* 0x000000100f057810 */ /* 0x000fc60007ffe0ff */
[----:B------:R-:W-:Y:S02]  /*0810*/  FFMA R27, R27, R9, R8 ;  /* 0x000000091b1b7223 */ /* 0x000fe40000000008 */
[----:B------:R-:W-:Y:S01]  /*0820*/  IMAD.WIDE.U32 R8, R5, 0x4, R36 ;  /* 0x0000000405087825 */ /* 0x000fe200078e0024 */
[----:B------:R-:W-:Y:S06]  /*0830*/  BAR.SYNC.DEFER_BLOCKING 0x0 ;  /* 0x0000000000007b1d */ /* 0x000fec0000010000 */
[----:B------:R1:W4:Y:S02]  /*0840*/  LDG.E R25, desc[UR4][R8.64] ;  /* 0x0000000408197981 */ /* 0x000324000c1e1900 */
[----:B-1----:R-:W-:-:S05]  /*0850*/  IMAD.WIDE.U32 R8, R30, 0x4, R34 ;  /* 0x000000041e087825 */ /* 0x002fca00078e0022 */
[----:B------:R-:W5:Y:S01]  /*0860*/  LDG.E R29, desc[UR6][R8.64] ;  /* 0x00000006081d7981 */ /* 0x000f62000c1e1900 */
[----:B--2---:R-:W-:Y:S01]  /*0870*/  FFMA R27, R6, R10, R27 ;  /* 0x0000000a061b7223 */ /* 0x004fe2000000001b */
[----:B------:R-:W-:Y:S02]  /*0880*/  R2UR UR4, R32 ;  /* 0x00000000200472ca */ /* 0x000fe400000e0000 */
[C---:B------:R-:W-:Y:S01]  /*0890*/  R2UR UR5, R33.reuse ;  /* 0x00000000210572ca */ /* 0x040fe200000e0000 */
[----:B---3--:R-:W-:Y:S01]  /*08a0*/  FFMA R11, R4, R11, R27 ;  /* 0x0000000b040b7223 */ /* 0x008fe2000000001b */
[----:B------:R-:W-:Y:S02]  /*08b0*/  R2UR UR6, R32 ;  /* 0x00000000200672ca */ /* 0x000fe400000e0000 */
[----:B------:R-:W-:Y:S01]  /*08c0*/  R2UR UR7, R33 ;  /* 0x00000000210772ca */ /* 0x000fe200000e0000 */
[----:B----4-:R-:W-:Y:S04]  /*08d0*/  STS [R14], R25 ;  /* 0x000000190e007388 */ /* 0x010fe80000000800 */
[----:B-----5:R-:W-:Y:S01]  /*08e0*/  STS [R12], R29 ;  /* 0x0000001d0c007388 */ /* 0x020fe20000000800 */
[----:B------:R-:W-:Y:S06]  /*08f0*/  BAR.SYNC.DEFER_BLOCKING 0x0 ;  /* 0x0000000000007b1d */ /* 0x000fec0000010000 */
[----:B------:R-:W-:Y:S04]  /*0900*/  LDS R31, [R13] ;  /* 0x000000000d1f7984 */ /* 0x000fe80000000800 */
[----:B------:R-:W1:Y:S04]  /*0910*/  LDS.128 R4, [R19] ;  /* 0x0000000013047984 */ /* 0x000e680000000c00 */
[----:B------:R-:W2:Y:S04]  /*0920*/  LDS R27, [R13+0x40] ;  /* 0x000040000d1b7984 */ /* 0x000ea80000000800 */
[----:B------:R-:W3:Y:S04]  /*0930*/  LDS R8, [R13+0x80] ;  /* 0x000080000d087984 */ /* 0x000ee80000000800 */
[----:B------:R-:W4:Y:S04]  /*0940*/  LDS R10, [R13+0xc0] ;  /* 0x0000c0000d0a7984 */ /* 0x000f280000000800 */
[----:B------:R-:W-:Y:S01]  /*0950*/  LDS R25, [R13+0x140] ;  /* 0x000140000d197984 */ /* 0x000fe20000000800 */
[----:B-1----:R-:W-:-:S03]  /*0960*/  FFMA R4, R4, R31, R11 ;  /* 0x0000001f04047223 */ /* 0x002fc6000000000b */
[----:B------:R-:W-:Y:S01]  /*0970*/  LDS R11, [R13+0x100] ;  /* 0x000100000d0b7984 */ /* 0x000fe20000000800 */
[----:B--2---:R-:W-:-:S03]  /*0980*/  FFMA R5, R27, R5, R4 ;  /* 0x000000051b057223 */ /* 0x004fc60000000004 */
[----:B------:R-:W-:Y:S01]  /*0990*/  LDS R27, [R13+0x340] ;  /* 0x000340000d1b7984 */ /* 0x000fe20000000800 */
[----:B---3--:R-:W-:-:S03]  /*09a0*/  FFMA R5, R8, R6, R5 ;  /* 0x0000000608057223 */ /* 0x008fc60000000005 */
[----:B------:R-:W-:Y:S01]  /*09b0*/  LDS R8, [R13+0x1c0] ;  /* 0x0001c0000d087984 */ /* 0x000fe20000000800 */
[----:B----4-:R-:W-:-:S03]  /*09c0*/  FFMA R9, R10, R7, R5 ;  /* 0x000000070a097223 */ /* 0x010fc60000000005 */
        /* <DEDUP_REMOVED lines=28> */
[----:B------:R-:W-:Y:S01]  /*0b90*/  R2UR UR4, R32 ;  /* 0x00000000200472ca */ /* 0x000fe200000e0000 */
[----:B------:R-:W-:Y:S01]  /*0ba0*/  IMAD.WIDE.U32 R34, R26, 0x4, R34 ;  /* 0x000000041a227825 */ /* 0x000fe200078e0022 */
[----:B------:R-:W-:-:S03]  /*0bb0*/  R2UR UR5, R33 ;  /* 0x00000000210572ca */ /* 0x000fc600000e0000 */
        /* <DEDUP_REMOVED lines=13> */
[----:B-1----:R-:W-:-:S04]  /*0c90*/  FFMA R4, R4, R31, R11 ;  /* 0x0000001f04047223 */ /* 0x002fc8000000000b */
[----:B--2---:R-:W-:Y:S02]  /*0ca0*/  FFMA R5, R27, R5, R4 ;  /* 0x000000051b057223 */ /* 0x004fe40000000004 */
[----:B------:R-:W-:Y:S02]  /*0cb0*/  LDS R4, [R13+0x100] ;  /* 0x000100000d047984 */ /* 0x000fe40000000800 */
[----:B---3--:R-:W-:Y:S02]  /*0cc0*/  FFMA R5, R8, R6, R5 ;  /* 0x0000000608057223 */ /* 0x008fe40000000005 */
[----:B------:R-:W-:Y:S02]  /*0cd0*/  LDS R6, [R13+0x180] ;  /* 0x000180000d067984 */ /* 0x000fe40000000800 */
[----:B----4-:R-:W-:Y:S02]  /*0ce0*/  FFMA R5, R10, R7, R5 ;  /* 0x000000070a057223 */ /* 0x010fe40000000005 */
[----:B------:R-:W1:Y:S04]  /*0cf0*/  LDS.128 R8, [R19+0x10] ;  /* 0x0000100013087984 */ /* 0x000e680000000c00 */
[----:B------:R-:W2:Y:S04]  /*0d00*/  LDS R7, [R13+0x140] ;  /* 0x000140000d077984 */ /* 0x000ea80000000800 */
[----:B------:R-:W-:Y:S01]  /*0d10*/  LDS R27, [R13+0x380] ;  /* 0x000380000d1b7984 */ /* 0x000fe20000000800 */
[----:B-1----:R-:W-:-:S04]  /*0d20*/  FFMA R4, R8, R4, R5 ;  /* 0x0000000408047223 */ /* 0x002fc80000000005 */
[----:B--2---:R-:W-:Y:S02]  /*0d30*/  FFMA R7, R7, R9, R4 ;  /* 0x0000000907077223 */ /* 0x004fe40000000004 */
[----:B------:R-:W-:Y:S02]  /*0d40*/  LDS R9, [R13+0x200] ;  /* 0x000200000d097984 */ /* 0x000fe40000000800 */
[----:B------:R-:W-:Y:S02]  /*0d50*/  FFMA R10, R6, R10, R7 ;  /* 0x0000000a060a7223 */ /* 0x000fe40000000007 */
[----:B------:R-:W1:Y:S02]  /*0d60*/  LDS.128 R4, [R19+0x20] ;  /* 0x0000200013047984 */ /* 0x000e640000000c00 */
[----:B------:R-:W-:Y:S02]  /*0d70*/  FFMA R11, R25, R11, R10 ;  /* 0x0000000b190b7223 */ /* 0x000fe4000000000a */
[----:B------:R-:W2:Y:S04]  /*0d80*/  LDS R25, [R13+0x240] ;  /* 0x000240000d197984 */ /* 0x000ea80000000800 */
[----:B------:R-:W3:Y:S01]  /*0d90*/  LDS R10, [R13+0x280] ;  /* 0x000280000d0a7984 */ /* 0x000ee20000000800 */
[----:B-1----:R-:W-:-:S03]  /*0da0*/  FFMA R8, R4, R9, R11 ;  /* 0x0000000904087223 */ /* 0x002fc6000000000b */
[----:B------:R-:W1:Y:S01]  /*0db0*/  LDS R4, [R13+0x2c0] ;  /* 0x0002c0000d047984 */ /* 0x000e620000000800 */
[----:B--2---:R-:W-:-:S03]  /*0dc0*/  FFMA R25, R25, R5, R8 ;  /* 0x0000000519197223 */ /* 0x004fc60000000008 */
[----:B------:R-:W-:Y:S01]  /*0dd0*/  LDS R5, [R13+0x300] ;  /* 0x000300000d057984 */ /* 0x000fe20000000800 */
[----:B---3--:R-:W-:-:S03]  /*0de0*/  FFMA R25, R10, R6, R25 ;  /* 0x000000060a197223 */ /* 0x008fc60000000019 */
[----:B------:R-:W2:Y:S01]  /*0df0*/  LDS.128 R8, [R19+0x30] ;  /* 0x0000300013087984 */ /* 0x000ea20000000c00 */
[----:B-1----:R-:W-:Y:S01]  /*0e00*/  FFMA R7, R4, R7, R25 ;  /* 0x0000000704077223 */ /* 0x002fe20000000019 */
[----:B------:R-:W-:-:S05]  /*0e10*/  IADD3 R25, PT, PT, R15, 0x30, RZ ;  /* 0x000000300f197810 */ /* 0x000fca0007ffe0ff */
[----:B------:R-:W-:Y:S02]  /*0e20*/  IMAD.WIDE.U32 R36, R25, 0x4, R36 ;  /* 0x0000000419247825 */ /* 0x000fe400078e0024 */
[----:B------:R-:W1:Y:S02]  /*0e30*/  LDS R25, [R13+0x3c0] ;  /* 0x0003c0000d197984 */ /* 0x000e640000000800 */
[----:B--2---:R-:W-:Y:S01]  /*0e40*/  FFMA R8, R8, R5, R7 ;  /* 0x0000000508087223 */ /* 0x004fe20000000007 */
[----:B------:R-:W-:Y:S06]  /*0e50*/  BAR.SYNC.DEFER_BLOCKING 0x0 ;  /* 0x0000000000007b1d */ /* 0x000fec0000010000 */
[----:B------:R-:W2:Y:S04]  /*0e60*/  LDG.E R37, desc[UR4][R36.64] ;  /* 0x0000000424257981 */ /* 0x000ea8000c1e1900 */
[----:B------:R-:W3:Y:S01]  /*0e70*/  LDG.E R35, desc[UR6][R34.64] ;  /* 0x0000000622237981 */ /* 0x000ee2000c1e1900 */
[----:B------:R-:W-:Y:S01]  /*0e80*/  FFMA R8, R29, R9, R8 ;  /* 0x000000091d087223 */ /* 0x000fe20000000008 */
[----:B------:R-:W-:-:S02]  /*0e90*/  IADD3 R22, PT, PT, R22, 0x4, RZ ;  /* 0x0000000416167810 */ /* 0x000fc40007ffe0ff */
[----:B------:R-:W-:Y:S01]  /*0ea0*/  IADD3 R20, PT, PT, R20, 0x40, RZ ;  /* 0x0000004014147810 */ /* 0x000fe20007ffe0ff */
[----:B------:R-:W-:Y:S01]  /*0eb0*/  FFMA R8, R27, R10, R8 ;  /* 0x0000000a1b087223 */ /* 0x000fe20000000008 */
[----:B------:R-:W-:Y:S02]  /*0ec0*/  ISETP.NE.AND P0, PT, R22, RZ, PT ;  /* 0x000000ff1600720c */ /* 0x000fe40003f05270 */
[----:B------:R-:W-:Y:S01]  /*0ed0*/  IADD3 R15, PT, PT, R15, 0x40, RZ ;  /* 0x000000400f0f7810 */ /* 0x000fe20007ffe0ff */
[----:B-1----:R-:W-:Y:S01]  /*0ee0*/  FFMA R11, R25, R11, R8 ;  /* 0x0000000b190b7223 */ /* 0x002fe20000000008 */
[C---:B------:R-:W-:Y:S02]  /*0ef0*/  LEA R30, R3.reuse, R30, 0x6 ;  /* 0x0000001e031e7211 */ /* 0x040fe400078e30ff */
[C---:B------:R-:W-:Y:S02]  /*0f00*/  LEA R28, R3.reuse, R28, 0x6 ;  /* 0x0000001c031c7211 */ /* 0x040fe400078e30ff */
[----:B------:R-:W-:-:S02]  /*0f10*/  LEA R26, R3, R26, 0x6 ;  /* 0x0000001a031a7211 */ /* 0x000fc400078e30ff */
[----:B------:R-:W-:Y:S01]  /*0f20*/  LEA R24, R3, R24, 0x6 ;  /* 0x0000001803187211 */ /* 0x000fe200078e30ff */
[----:B--2---:R-:W-:Y:S04]  /*0f30*/  STS [R14], R37 ;  /* 0x000000250e007388 */ /* 0x004fe80000000800 */
[----:B---3--:R-:W-:Y:S01]  /*0f40*/  STS [R12], R35 ;  /* 0x000000230c007388 */ /* 0x008fe20000000800 */
        /* <DEDUP_REMOVED lines=9> */
[----:B------:R-:W1:Y:S01]  /*0fe0*/  LDS.128 R8, [R19+0x10] ;  /* 0x0000100013087984 */ /* 0x000e620000000c00 */
[----:B--2---:R-:W-:-:S04]  /*0ff0*/  FFMA R4, R29, R5, R4 ;  /* 0x000000051d047223 */ /* 0x004fc80000000004 */
[----:B---3--:R-:W-:Y:S02]  /*1000*/  FFMA R5, R27, R6, R4 ;  /* 0x000000061b057223 */ /* 0x008fe40000000004 */
[----:B------:R-:W2:Y:S02]  /*1010*/  LDS R27, [R13+0x180] ;  /* 0x000180000d1b7984 */ /* 0x000ea40000000800 */
[----:B----4-:R-:W-:Y:S02]  /*1020*/  FFMA R5, R36, R7, R5 ;  /* 0x0000000724057223 */ /* 0x010fe40000000005 */
[----:B------:R-:W3:Y:S02]  /*1030*/  LDS R36, [R13+0x1c0] ;  /* 0x0001c0000d247984 */ /* 0x000ee40000000800 */
[----:B-1----:R-:W-:Y:S02]  /*1040*/  FFMA R29, R8, R25, R5 ;  /* 0x00000019081d7223 */ /* 0x002fe40000000005 */
[----:B------:R-:W-:Y:S02]  /*1050*/  LDS R25, [R13+0x200] ;  /* 0x000200000d197984 */ /* 0x000fe40000000800 */
[----:B------:R-:W-:-:S02]  /*1060*/  FFMA R34, R34, R9, R29 ;  /* 0x0000000922227223 */ /* 0x000fc4000000001d */
[----:B------:R-:W1:Y:S02]  /*1070*/  LDS.128 R4, [R19+0x20] ;  /* 0x0000200013047984 */ /* 0x000e640000000c00 */
[----:B--2---:R-:W-:Y:S02]  /*1080*/  FFMA R27, R27, R10, R34 ;  /* 0x0000000a1b1b7223 */ /* 0x004fe40000000022 */
[----:B------:R-:W2:Y:S02]  /*1090*/  LDS R8, [R13+0x240] ;  /* 0x000240000d087984 */ /* 0x000ea40000000800 */
[----:B---3--:R-:W-:Y:S02]  /*10a0*/  FFMA R11, R36, R11, R27 ;  /* 0x0000000b240b7223 */ /* 0x008fe4000000001b */
[----:B------:R-:W3:Y:S04]  /*10b0*/  LDS R27, [R13+0x280] ;  /* 0x000280000d1b7984 */ /* 0x000ee80000000800 */
[----:B------:R-:W-:Y:S04]  /*10c0*/  LDS R29, [R13+0x340] ;  /* 0x000340000d1d7984 */ /* 0x000fe80000000800 */
[----:B------:R-:W-:Y:S01]  /*10d0*/  LDS R34, [R13+0x3c0] ;  /* 0x0003c0000d227984 */ /* 0x000fe20000000800 */
[----:B-1----:R-:W-:-:S03]  /*10e0*/  FFMA R11, R4, R25, R11 ;  /* 0x00000019040b7223 */ /* 0x002fc6000000000b */
[----:B------:R-:W1:Y:S01]  /*10f0*/  LDS R4, [R13+0x2c0] ;  /* 0x0002c0000d047984 */ /* 0x000e620000000800 */
[----:B--2---:R-:W-:-:S03]  /*1100*/  FFMA R36, R8, R5, R11 ;  /* 0x0000000508247223 */ /* 0x004fc6000000000b */
[----:B------:R-:W-:Y:S01]  /*1110*/  LDS R25, [R13+0x300] ;  /* 0x000300000d197984 */ /* 0x000fe20000000800 */
[----:B---3--:R-:W-:-:S03]  /*1120*/  FFMA R27, R27, R6, R36 ;  /* 0x000000061b1b7223 */ /* 0x008fc60000000024 */
[----:B------:R-:W2:Y:S04]  /*1130*/  LDS.128 R8, [R19+0x30] ;  /* 0x0000300013087984 */ /* 0x000ea80000000c00 */
[----:B------:R-:W3:Y:S01]  /*1140*/  LDS R5, [R13+0x380] ;  /* 0x000380000d057984 */ /* 0x000ee20000000800 */
[----:B-1----:R-:W-:-:S04]  /*1150*/  FFMA R7, R4, R7, R27 ;  /* 0x0000000704077223 */ /* 0x002fc8000000001b */
[----:B--2---:R-:W-:-:S04]  /*1160*/  FFMA R8, R8, R25, R7 ;  /* 0x0000001908087223 */ /* 0x004fc80000000007 */
[----:B------:R-:W-:-:S04]  /*1170*/  FFMA R8, R29, R9, R8 ;  /* 0x000000091d087223 */ /* 0x000fc80000000008 */
[----:B---3--:R-:W-:-:S04]  /*1180*/  FFMA R5, R5, R10, R8 ;  /* 0x0000000a05057223 */ /* 0x008fc80000000008 */
[----:B------:R-:W-:Y:S01]  /*1190*/  FFMA R25, R34, R11, R5 ;  /* 0x0000000b22197223 */ /* 0x000fe20000000005 */
[----:B------:R-:W-:Y:S06]  /*11a0*/  BAR.SYNC.DEFER_BLOCKING 0x0 ;  /* 0x0000000000007b1d */ /* 0x000fec0000010000 */
[----:B------:R-:W-:Y:S05]  /*11b0*/  @P0 BRA `(.L_x_4) ;  /* 0xfffffff000c40947 */ /* 0x000fea000383ffff */
[----:B------:R-:W-:-:S07]  /*11c0*/  IADD3 R27, PT, PT, R20, -0x20, RZ ;  /* 0xffffffe0141b7810 */ /* 0x000fce0007ffe0ff */
.L_x_3:
[----:B------:R-:W-:-:S04]  /*11d0*/  LEA.HI R4, R23, 0x1, RZ, 0x1c ;  /* 0x0000000117047811 */ /* 0x000fc800078fe0ff */
[----:B------:R-:W-:-:S13]  /*11e0*/  LOP3.LUT P0, R4, R4, 0x3, RZ, 0xc0, !PT ;  /* 0x0000000304047812 */ /* 0x000fda000780c0ff */
[----:B------:R-:W-:Y:S05]  /*11f0*/  @!P0 BRA `(.L_x_2) ;  /* 0x0000000800bc8947 */ /* 0x000fea0003800000 */
[----:B------:R-:W-:Y:S01]  /*1200*/  ISETP.NE.AND P1, PT, R4, 0x1, PT ;  /* 0x000000010400780c */ /* 0x000fe20003f25270 */
[----:B------:R-:W-:Y:S01]  /*1210*/  IMAD R20, R17, R3, R16 ;  /* 0x0000000311147224 */ /* 0x000fe200078e0210 */
[----:B------:R-:W-:-:S11]  /*1220*/  LOP3.LUT P0, RZ, R23, 0x10, RZ, 0xc0, !PT ;  /* 0x0000001017ff7812 */ /* 0x000fd6000780c0ff */
[----:B------:R-:W-:Y:S05]  /*1230*/  @!P1 BRA `(.L_x_5) ;  /* 0x0000000400bc9947 */ /* 0x000fea0003800000 */
[----:B------:R-:W1:Y:S01]  /*1240*/  LDC.64 R14, c[0x0][0x388] ;  /* 0x0000e200ff0e7b82 */ /* 0x000e620000000a00 */
[C---:B------:R-:W-:Y:S02]  /*1250*/  R2UR UR4, R32.reuse ;  /* 0x00000000200472ca */ /* 0x040fe400000e0000 */
[----:B------:R-:W-:Y:S02]  /*1260*/  R2UR UR5, R33 ;  /* 0x00000000210572ca */ /* 0x000fe400000e0000 */
[----:B------:R-:W-:Y:S02]  /*1270*/  IADD3 R26, PT, PT, R27, R2, RZ ;  /* 0x000000021b1a7210 */ /* 0x000fe40007ffe0ff */
[----:B------:R-:W-:Y:S01]  /*1280*/  R2UR UR6, R32 ;  /* 0x00000000200672ca */ /* 0x000fe200000e0000 */
[----:B------:R-:W2:Y:S01]  /*1290*/  LDC.64 R12, c[0x0][0x390] ;  /* 0x0000e400ff0c7b82 */ /* 0x000ea20000000a00 */
[----:B------:R-:W-:Y:S01]  /*12a0*/  R2UR UR7, R33 ;  /* 0x00000000210772ca */ /* 0x000fe200000e0000 */
[----:B------:R-:W-:Y:S01]  /*12b0*/  IMAD R5, R26, R3, R18 ;  /* 0x000000031a057224 */ /* 0x000fe200078e0212 */
[----:B------:R-:W-:-:S05]  /*12c0*/  IADD3 R29, PT, PT, R20, R27, RZ ;  /* 0x0000001b141d7210 */ /* 0x000fca0007ffe0ff */
[----:B-1----:R-:W-:-:S06]  /*12d0*/  IMAD.WIDE.U32 R6, R29, 0x4, R14 ;  /* 0x000000041d067825 */ /* 0x002fcc00078e000e */
[----:B------:R-:W3:Y:S01]  /*12e0*/  LDG.E R7, desc[UR4][R6.64] ;  /* 0x0000000406077981 */ /* 0x000ee2000c1e1900 */
[----:B--2---:R-:W-:-:S05]  /*12f0*/  IMAD.WIDE.U32 R4, R5, 0x4, R12 ;  /* 0x0000000405047825 */ /* 0x004fca00078e000c */
[----:B------:R-:W2:Y:S01]  /*1300*/  LDG.E R35, desc[UR6][R4.64] ;  /* 0x0000000604237981 */ /* 0x000ea2000c1e1900 */
[----:B------:R-:W-:-:S04]  /*1310*/  IADD3 R9, PT, PT, R21, 0x400, RZ ;  /* 0x0000040015097810 */ /* 0x000fc80007ffe0ff */
[----:B------:R-:W-:-:S04]  /*1320*/  LEA R9, R0, R9, 0x18 ;  /* 0x0000000900097211 */ /* 0x000fc800078ec0ff */
[C---:B------:R-:W-:Y:S02]  /*1330*/  LEA R23, R16.reuse, R9, 0x2 ;  /* 0x0000000910177211 */ /* 0x040fe400078e10ff */
[----:B------:R-:W-:Y:S02]  /*1340*/  LEA R22, R16, R19, 0x2 ;  /* 0x0000001310167211 */ /* 0x000fe400078e10ff */
[----:B------:R-:W-:Y:S01]  /*1350*/  LEA R24, R2, R23, 0x6 ;  /* 0x0000001702187211 */ /* 0x000fe200078e30ff */
[----:B------:R-:W-:Y:S05]  /*1360*/  WARPSYNC.ALL ;  /* 0x0000000000007948 */ /* 0x000fea0003800000 */
[----:B------:R-:W-:-:S02]  /*1370*/  IADD3 R26, PT, PT, R26, 0x10, RZ ;  /* 0x000000101a1a7810 */ /* 0x000fc40007ffe0ff */
[----:B------:R-:W-:Y:S02]  /*1380*/  IADD3 R29, PT, PT, R29, 0x10, RZ ;  /* 0x000000101d1d7810 */ /* 0x000fe40007ffe0ff */
[C---:B------:R-:W-:Y:S02]  /*1390*/  R2UR UR4, R32.reuse ;  /* 0x00000000200472ca */ /* 0x040fe400000e0000 */
[C---:B------:R-:W-:Y:S02]  /*13a0*/  R2UR UR5, R33.reuse ;  /* 0x00000000210572ca */ /* 0x040fe400000e0000 */
[----:B------:R-:W-:Y:S02]  /*13b0*/  R2UR UR6, R32 ;  /* 0x00000000200672ca */ /* 0x000fe400000e0000 */
        /* <DEDUP_REMOVED lines=10> */
[----:B------:R-:W-:Y:S04]  /*1460*/  LDS R36, [R23+0x240] ;  /* 0x0002400017247984 */ /* 0x000fe80000000800 */
[----:B------:R-:W-:Y:S01]  /*1470*/  LDS R34, [R23+0x3c0] ;  /* 0x0003c00017227984 */ /* 0x000fe20000000800 */
[----:B-1----:R-:W-:-:S03]  /*1480*/  FFMA R8, R8, R6, R25 ;  /* 0x0000000608087223 */ /* 0x002fc60000000019 */
[----:B------:R-:W-:Y:S04]  /*1490*/  LDS R25, [R23+0x100] ;  /* 0x0001000017197984 */ /* 0x000fe80000000800 */
[----:B------:R-:W1:Y:S01]  /*14a0*/  LDS.128 R4, [R19+0x10] ;  /* 0x0000100013047984 */ /* 0x000e620000000c00 */
[----:B--2---:R-:W-:-:S04]  /*14b0*/  FFMA R8, R37, R9, R8 ;  /* 0x0000000925087223 */ /* 0x004fc80000000008 */
[----:B---3--:R-:W-:Y:S02]  /*14c0*/  FFMA R9, R31, R10, R8 ;  /* 0x0000000a1f097223 */ /* 0x008fe40000000008 */
[----:B------:R-:W2:Y:S02]  /*14d0*/  LDS R31, [R23+0x180] ;  /* 0x00018000171f7984 */ /* 0x000ea40000000800 */
[----:B----4-:R-:W-:Y:S02]  /*14e0*/  FFMA R9, R30, R11, R9 ;  /* 0x0000000b1e097223 */ /* 0x010fe40000000009 */
[----:B------:R-:W3:Y:S02]  /*14f0*/  LDS R30, [R23+0x1c0] ;  /* 0x0001c000171e7984 */ /* 0x000ee40000000800 */
[----:B-1----:R-:W-:Y:S02]  /*1500*/  FFMA R35, R4, R25, R9 ;  /* 0x0000001904237223 */ /* 0x002fe40000000009 */
[----:B------:R-:W-:Y:S04]  /*1510*/  LDS R25, [R23+0x200] ;  /* 0x0002000017197984 */ /* 0x000fe80000000800 */
[----:B------:R-:W1:Y:S01]  /*1520*/  LDS.128 R8, [R19+0x20] ;  /* 0x0000200013087984 */ /* 0x000e620000000c00 */
[----:B------:R-:W-:-:S03]  /*1530*/  FFMA R28, R28, R5, R35 ;  /* 0x000000051c1c7223 */ /* 0x000fc60000000023 */
[----:B------:R-:W4:Y:S01]  /*1540*/  LDS R35, [R23+0x280] ;  /* 0x0002800017237984 */ /* 0x000f220000000800 */
[----:B--2---:R-:W-:-:S04]  /*1550*/  FFMA R31, R31, R6, R28 ;  /* 0x000000061f1f7223 */ /* 0x004fc8000000001c */
[----:B---3--:R-:W-:Y:S01]  /*1560*/  FFMA R7, R30, R7, R31 ;  /* 0x000000071e077223 */ /* 0x008fe2000000001f */
[----:B------:R-:W-:Y:S02]  /*1570*/  IMAD R31, R26, R3, R18 ;  /* 0x000000031a1f7224 */ /* 0x000fe400078e0212 */
[----:B------:R-:W-:Y:S01]  /*1580*/  IMAD.WIDE.U32 R28, R29, 0x4, R14 ;  /* 0x000000041d1c7825 */ /* 0x000fe200078e000e */
[----:B------:R-:W-:Y:S03]  /*1590*/  LDS R26, [R23+0x340] ;  /* 0x00034000171a7984 */ /* 0x000fe60000000800 */
[----:B------:R-:W-:Y:S02]  /*15a0*/  IMAD.WIDE.U32 R30, R31, 0x4, R12 ;  /* 0x000000041f1e7825 */ /* 0x000fe400078e000c */
[----:B------:R-:W-:Y:S02]  /*15b0*/  LDS.128 R12, [R19+0x30] ;  /* 0x00003000130c7984 */ /* 0x000fe40000000c00 */
[----:B-1----:R-:W-:-:S02]  /*15c0*/  FFMA R7, R8, R25, R7 ;  /* 0x0000001908077223 */ /* 0x002fc40000000007 */
[----:B------:R-:W1:Y:S02]  /*15d0*/  LDS R8, [R23+0x2c0] ;  /* 0x0002c00017087984 */ /* 0x000e640000000800 */
[----:B------:R-:W-:Y:S02]  /*15e0*/  FFMA R36, R36, R9, R7 ;  /* 0x0000000924247223 */ /* 0x000fe40000000007 */
[----:B------:R-:W2:Y:S04]  /*15f0*/  LDS R9, [R23+0x300] ;  /* 0x0003000017097984 */ /* 0x000ea80000000800 */
[----:B------:R-:W3:Y:S01]  /*1600*/  LDS R25, [R23+0x380] ;  /* 0x0003800017197984 */ /* 0x000ee20000000800 */
[----:B------:R-:W-:Y:S06]  /*1610*/  BAR.SYNC.DEFER_BLOCKING 0x0 ;  /* 0x0000000000007b1d */ /* 0x000fec0000010000 */
[----:B------:R-:W5:Y:S04]  /*1620*/  LDG.E R29, desc[UR4][R28.64] ;  /* 0x000000041c1d7981 */ /* 0x000f68000c1e1900 */
[----:B------:R2:W5:Y:S01]  /*1630*/  LDG.E R30, desc[UR6][R30.64] ;  /* 0x000000061e1e7981 */ /* 0x000562000c1e1900 */
[----:B----4-:R-:W-:-:S04]  /*1640*/  FFMA R10, R35, R10, R36 ;  /* 0x0000000a230a7223 */ /* 0x010fc80000000024 */
[----:B-1----:R-:W-:-:S04]  /*1650*/  FFMA R11, R8, R11, R10 ;  /* 0x0000000b080b7223 */ /* 0x002fc8000000000a */
[----:B--2---:R-:W-:-:S04]  /*1660*/  FFMA R31, R12, R9, R11 ;  /* 0x000000090c1f7223 */ /* 0x004fc8000000000b */
[----:B------:R-:W-:-:S04]  /*1670*/  FFMA R26, R26, R13, R31 ;  /* 0x0000000d1a1a7223 */ /* 0x000fc8000000001f */
[----:B---3--:R-:W-:-:S04]  /*1680*/  FFMA R25, R25, R14, R26 ;  /* 0x0000000e19197223 */ /* 0x008fc8000000001a */
[----:B------:R-:W-:Y:S01]  /*1690*/  FFMA R15, R34, R15, R25 ;  /* 0x0000000f220f7223 */ /* 0x000fe20000000019 */
[----:B------:R-:W-:Y:S01]  /*16a0*/  IADD3 R27, PT, PT, R27, 0x20, RZ ;  /* 0x000000201b1b7810 */ /* 0x000fe20007ffe0ff */
[----:B-----5:R-:W-:Y:S04]  /*16b0*/  STS [R22], R29 ;  /* 0x0000001d16007388 */ /* 0x020fe80000000800 */
[----:B------:R-:W-:Y:S01]  /*16c0*/  STS [R24], R30 ;  /* 0x0000001e18007388 */ /* 0x000fe20000000800 */
[----:B------:R-:W-:Y:S06]  /*16d0*/  BAR.SYNC.DEFER_BLOCKING 0x0 ;  /* 0x0000000000007b1d */ /* 0x000fec0000010000 */
[----:B------:R-:W-:Y:S04]  /*16e0*/  LDS R37, [R23] ;  /* 0x0000000017257984 */ /* 0x000fe80000000800 */
[----:B------:R-:W1:Y:S04]  /*16f0*/  LDS.128 R4, [R19] ;  /* 0x0000000013047984 */ /* 0x000e680000000c00 */
[----:B------:R-:W2:Y:S04]  /*1700*/  LDS R28, [R23+0x40] ;  /* 0x00004000171c7984 */ /* 0x000ea80000000800 */
[----:B------:R-:W3:Y:S04]  /*1710*/  LDS R35, [R23+0x80] ;  /* 0x0000800017237984 */ /* 0x000ee80000000800 */
[----:B------:R-:W4:Y:S04]  /*1720*/  LDS R36, [R23+0xc0] ;  /* 0x0000c00017247984 */ /* 0x000f280000000800 */
[----:B------:R-:W-:Y:S04]  /*1730*/  LDS R29, [R23+0x100] ;  /* 0x00010000171d7984 */ /* 0x000fe80000000800 */
[----:B------:R-:W5:Y:S04]  /*1740*/  LDS.128 R8, [R19+0x10] ;  /* 0x0000100013087984 */ /* 0x000f680000000c00 */
[----:B------:R-:W0:Y:S04]  /*1750*/  LDS R22, [R23+0x140] ;  /* 0x0001400017167984 */ /* 0x000e280000000800 */
[----:B------:R-:W0:Y:S04]  /*1760*/  LDS R25, [R23+0x180] ;  /* 0x0001800017197984 */ /* 0x000e280000000800 */
[----:B------:R-:W0:Y:S04]  /*1770*/  LDS R24, [R23+0x1c0] ;  /* 0x0001c00017187984 */ /* 0x000e280000000800 */
[----:B------:R-:W-:Y:S01]  /*1780*/  LDS R31, [R23+0x200] ;  /* 0x00020000171f7984 */ /* 0x000fe20000000800 */
[----:B-1----:R-:W-:-:S03]  /*1790*/  FFMA R15, R4, R37, R15 ;  /* 0x00000025040f7223 */ /* 0x002fc6000000000f */
[----:B------:R-:W-:Y:S01]  /*17a0*/  LDS R26, [R23+0x240] ;  /* 0x00024000171a7984 */ /* 0x000fe20000000800 */
[----:B--2---:R-:W-:-:S03]  /*17b0*/  FFMA R28, R28, R5, R15 ;  /* 0x000000051c1c7223 */ /* 0x004fc6000000000f */
[----:B------:R-:W1:Y:S01]  /*17c0*/  LDS.128 R12, [R19+0x20] ;  /* 0x00002000130c7984 */ /* 0x000e620000000c00 */
[----:B---3--:R-:W-:-:S03]  /*17d0*/  FFMA R35, R35, R6, R28 ;  /* 0x0000000623237223 */ /* 0x008fc6000000001c */
[----:B------:R-:W-:Y:S01]  /*17e0*/  LDS R28, [R23+0x3c0] ;  /* 0x0003c000171c7984 */ /* 0x000fe20000000800 */
[----:B----4-:R-:W-:-:S03]  /*17f0*/  FFMA R7, R36, R7, R35 ;  /* 0x0000000724077223 */ /* 0x010fc60000000023 */
[----:B------:R-:W2:Y:S01]  /*1800*/  LDS R35, [R23+0x280] ;  /* 0x0002800017237984 */ /* 0x000ea20000000800 */
[----:B-----5:R-:W-:-:S03]  /*1810*/  FFMA R7, R8, R29, R7 ;  /* 0x0000001d08077223 */ /* 0x020fc60000000007 */
[----:B------:R-:W3:Y:S01]  /*1820*/  LDS R8, [R23+0x2c0] ;  /* 0x0002c00017087984 */ /* 0x000ee20000000800 */
[----:B0-----:R-:W-:-:S03]  /*1830*/  FFMA R30, R22, R9, R7 ;  /* 0x00000009161e7223 */ /* 0x001fc60000000007 */
[----:B------:R-:W-:Y:S04]  /*1840*/  LDS R29, [R23+0x300] ;  /* 0x00030000171d7984 */ /* 0x000fe80000000800 */
[----:B------:R-:W0:Y:S04]  /*1850*/  LDS.128 R4, [R19+0x30] ;  /* 0x0000300013047984 */ /* 0x000e280000000c00 */
[----:B------:R-:W4:Y:S04]  /*1860*/  LDS R22, [R23+0x340] ;  /* 0x0003400017167984 */ /* 0x000f280000000800 */
[----:B------:R-:W5:Y:S01]  /*1870*/  LDS R9, [R23+0x380] ;  /* 0x0003800017097984 */ /* 0x000f620000000800 */
[----:B------:R-:W-:-:S04]  /*1880*/  FFMA R25, R25, R10, R30 ;  /* 0x0000000a19197223 */ /* 0x000fc8000000001e */
[----:B------:R-:W-:-:S04]  /*1890*/  FFMA R11, R24, R11, R25 ;  /* 0x0000000b180b7223 */ /* 0x000fc80000000019 */
[----:B-1----:R-:W-:-:S04]  /*18a0*/  FFMA R11, R12, R31, R11 ;  /* 0x0000001f0c0b7223 */ /* 0x002fc8000000000b */
[----:B------:R-:W-:-:S04]  /*18b0*/  FFMA R26, R26, R13, R11 ;  /* 0x0000000d1a1a7223 */ /* 0x000fc8000000000b */
[----:B--2---:R-:W-:-:S04]  /*18c0*/  FFMA R35, R35, R14, R26 ;  /* 0x0000000e23237223 */ /* 0x004fc8000000001a */
[----:B---3--:R-:W-:-:S04]  /*18d0*/  FFMA R15, R8, R15, R35 ;  /* 0x0000000f080f7223 */ /* 0x008fc80000000023 */
[----:B0-----:R-:W-:-:S04]  /*18e0*/  FFMA R15, R4, R29, R15 ;  /* 0x0000001d040f7223 */ /* 0x001fc8000000000f */
[----:B----4-:R-:W-:-:S04]  /*18f0*/  FFMA R22, R22, R5, R15 ;  /* 0x0000000516167223 */ /* 0x010fc8000000000f */
[----:B-----5:R-:W-:-:S04]  /*1900*/  FFMA R9, R9, R6, R22 ;  /* 0x0000000609097223 */ /* 0x020fc80000000016 */
[----:B------:R-:W-:Y:S01]  /*1910*/  FFMA R25, R28, R7, R9 ;  /* 0x000000071c197223 */ /* 0x000fe20000000009 */
[----:B------:R-:W-:Y:S06]  /*1920*/  BAR.SYNC.DEFER_BLOCKING 0x0 ;  /* 0x0000000000007b1d */ /* 0x000fec0000010000 */
.L_x_5:
[----:B------:R-:W-:Y:S05]  /*1930*/  @P0 BRA `(.L_x_2) ;  /* 0x0000000000ec0947 */ /* 0x000fea0003800000 */
[----:B------:R-:W1:Y:S01]  /*1940*/  LDC.64 R4, c[0x0][0x388] ;  /* 0x0000e200ff047b82 */ /* 0x000e620000000a00 */
[----:B------:R-:W-:Y:S02]  /*1950*/  R2UR UR4, R32 ;  /* 0x00000000200472ca */ /* 0x000fe400000e0000 */
[C---:B------:R-:W-:Y:S02]  /*1960*/  R2UR UR5, R33.reuse ;  /* 0x00000000210572ca */ /* 0x040fe400000e0000 */
[----:B------:R-:W-:Y:S02]  /*1970*/  IADD3 R8, PT, PT, R2, R27, RZ ;  /* 0x0000001b02087210 */ /* 0x000fe40007ffe0ff */
[----:B------:R-:W-:Y:S01]  /*1980*/  R2UR UR6, R32 ;  /* 0x00000000200672ca */ /* 0x000fe200000e0000 */
[----:B------:R-:W2:Y:S01]  /*1990*/  LDC.64 R6, c[0x0][0x390] ;  /* 0x0000e400ff067b82 */ /* 0x000ea20000000a00 */
[----:B------:R-:W-:Y:S01]  /*19a0*/  R2UR UR7, R33 ;  /* 0x00000000210772ca */ /* 0x000fe200000e0000 */
[----:B------:R-:W-:Y:S01]  /*19b0*/  IMAD R9, R8, R3, R18 ;  /* 0x0000000308097224 */ /* 0x000fe200078e0212 */
[----:B------:R-:W-:-:S05]  /*19c0*/  IADD3 R27, PT, PT, R20, R27, RZ ;  /* 0x0000001b141b7210 */ /* 0x000fca0007ffe0ff */
[----:B-1----:R-:W-:-:S05]  /*19d0*/  IMAD.WIDE.U32 R4, R27, 0x4, R4 ;  /* 0x000000041b047825 */ /* 0x002fca00078e0004 */
        /* <DEDUP_REMOVED lines=22> */
[----:B------:R-:W-:Y:S04]  /*1b40*/  LDS R29, [R27+0x200] ;  /* 0x000200001b1d7984 */ /* 0x000fe80000000800 */
[----:B------:R-:W0:Y:S01]  /*1b50*/  LDS.128 R12, [R19+0x20] ;  /* 0x00002000130c7984 */ /* 0x000e220000000c00 */
[----:B-1----:R-:W-:-:S03]  /*1b60*/  FFMA R4, R4, R20, R25 ;  /* 0x0000001404047223 */ /* 0x002fc60000000019 */
[----:B------:R-:W1:Y:S01]  /*1b70*/  LDS R2, [R27+0x240] ;  /* 0x000240001b027984 */ /* 0x000e620000000800 */
[----:B--2---:R-:W-:-:S03]  /*1b80*/  FFMA R5, R21, R5, R4 ;  /* 0x0000000515057223 */ /* 0x004fc60000000004 */
[----:B------:R-:W2:Y:S01]  /*1b90*/  LDS R25, [R27+0x280] ;  /* 0x000280001b197984 */ /* 0x000ea20000000800 */
[----:B---3--:R-:W-:-:S03]  /*1ba0*/  FFMA R37, R22, R6, R5 ;  /* 0x0000000616257223 */ /* 0x008fc60000000005 */
[----:B------:R-:W3:Y:S01]  /*1bb0*/  LDS R4, [R27+0x2c0] ;  /* 0x0002c0001b047984 */ /* 0x000ee20000000800 */
[----:B----4-:R-:W-:-:S03]  /*1bc0*/  FFMA R7, R24, R7, R37 ;  /* 0x0000000718077223 */ /* 0x010fc60000000025 */
[----:B------:R-:W-:Y:S04]  /*1bd0*/  LDS R5, [R27+0x300] ;  /* 0x000300001b057984 */ /* 0x000fe80000000800 */
[----:B------:R-:W4:Y:S01]  /*1be0*/  LDS.128 R20, [R19+0x30] ;  /* 0x0000300013147984 */ /* 0x000f220000000c00 */
[----:B-----5:R-:W-:-:S03]  /*1bf0*/  FFMA R35, R8, R35, R7 ;  /* 0x0000002308237223 */ /* 0x020fc60000000007 */
[----:B------:R-:W5:Y:S01]  /*1c00*/  LDS R6, [R27+0x340] ;  /* 0x000340001b067984 */ /* 0x000f620000000800 */
[----:B0-----:R-:W-:-:S03]  /*1c10*/  FFMA R0, R0, R9, R35 ;  /* 0x0000000900007223 */ /* 0x001fc60000000023 */
[----:B------:R-:W0:Y:S04]  /*1c20*/  LDS R7, [R27+0x380] ;  /* 0x000380001b077984 */ /* 0x000e280000000800 */
[----:B------:R-:W0:Y:S01]  /*1c30*/  LDS R9, [R27+0x3c0] ;  /* 0x0003c0001b097984 */ /* 0x000e220000000800 */
[----:B------:R-:W-:-:S04]  /*1c40*/  FFMA R31, R31, R10, R0 ;  /* 0x0000000a1f1f7223 */ /* 0x000fc80000000000 */
[----:B------:R-:W-:-:S04]  /*1c50*/  FFMA R11, R16, R11, R31 ;  /* 0x0000000b100b7223 */ /* 0x000fc8000000001f */
[----:B------:R-:W-:-:S04]  /*1c60*/  FFMA R11, R12, R29, R11 ;  /* 0x0000001d0c0b7223 */ /* 0x000fc8000000000b */
[----:B-1----:R-:W-:-:S04]  /*1c70*/  FFMA R2, R2, R13, R11 ;  /* 0x0000000d02027223 */ /* 0x002fc8000000000b */
[----:B--2---:R-:W-:-:S04]  /*1c80*/  FFMA R25, R25, R14, R2 ;  /* 0x0000000e19197223 */ /* 0x004fc80000000002 */
[----:B---3--:R-:W-:-:S04]  /*1c90*/  FFMA R15, R4, R15, R25 ;  /* 0x0000000f040f7223 */ /* 0x008fc80000000019 */
[----:B----4-:R-:W-:-:S04]  /*1ca0*/  FFMA R5, R20, R5, R15 ;  /* 0x0000000514057223 */ /* 0x010fc8000000000f */
[----:B-----5:R-:W-:-:S04]  /*1cb0*/  FFMA R6, R6, R21, R5 ;  /* 0x0000001506067223 */ /* 0x020fc80000000005 */
[----:B0-----:R-:W-:-:S04]  /*1cc0*/  FFMA R6, R7, R22, R6 ;  /* 0x0000001607067223 */ /* 0x001fc80000000006 */
[----:B------:R-:W-:Y:S01]  /*1cd0*/  FFMA R25, R9, R23, R6 ;  /* 0x0000001709197223 */ /* 0x000fe20000000006 */
[----:B------:R-:W-:Y:S06]  /*1ce0*/  BAR.SYNC.DEFER_BLOCKING 0x0 ;  /* 0x0000000000007b1d */ /* 0x000fec0000010000 */
.L_x_2:
[----:B------:R-:W1:Y:S01]  /*1cf0*/  LDC.64 R4, c[0x0][0x380] ;  /* 0x0000e000ff047b82 */ /* 0x000e620000000a00 */
[----:B------:R-:W-:Y:S01]  /*1d00*/  R2UR UR4, R32 ;  /* 0x00000000200472ca */ /* 0x000fe200000e0000 */
[----:B------:R-:W-:Y:S01]  /*1d10*/  IMAD R3, R17, R3, R18 ;  /* 0x0000000311037224 */ /* 0x000fe200078e0212 */
[----:B------:R-:W-:-:S03]  /*1d20*/  R2UR UR5, R33 ;  /* 0x00000000210572ca */ /* 0x000fc600000e0000 */
[----:B-1----:R-:W-:-:S10]  /*1d30*/  IMAD.WIDE.U32 R2, R3, 0x4, R4 ;  /* 0x0000000403027825 */ /* 0x002fd400078e0004 */
[----:B------:R-:W-:Y:S01]  /*1d40*/  STG.E desc[UR4][R2.64], R25 ;  /* 0x0000001902007986 */ /* 0x000fe2000c101904 */
[----:B------:R-:W-:Y:S05]  /*1d50*/  EXIT ;  /* 0x000000000000794d */ /* 0x000fea0003800000 */
.L_x_6:
[----:B------:R-:W-:-:S00]  /*1d60*/  BRA `(.L_x_6) ;  /* 0xfffffffc00fc7947 */ /* 0x000fc0000383ffff */
[----:B------:R-:W-:-:S00]  /*1d70*/  NOP ;  /* 0x0000000000007918 */ /* 0x000fc00000000000 */
        /* <DEDUP_REMOVED lines=8> */
.L_x_12:


//--------------------- .text._Z11d_multiply0PfPKfS1_j --------------------------
	.section	.text._Z11d_multiply0PfPKfS1_j,"ax",@progbits
	.align	128
        .global         _Z11d_multiply0PfPKfS1_j
        .type           _Z11d_multiply0PfPKfS1_j,@function
        .size           _Z11d_multiply0PfPKfS1_j,(.L_x_13 - _Z11d_multiply0PfPKfS1_j)
        .other          _Z11d_multiply0PfPKfS1_j,@"STO_CUDA_ENTRY STV_DEFAULT"
_Z11d_multiply0PfPKfS1_j:
.text._Z11d_multiply0PfPKfS1_j:
[----:B------:R-:W-:Y:S08]  /*0000*/  LDC R1, c[0x0][0x37c] ;  /* 0x0000df00ff017b82 */ /* 0x000ff00000000800 */
[----:B------:R-:W0:Y:S01]  /*0010*/  LDC R0, c[0x0][0x398] ;  /* 0x0000e600ff007b82 */ /* 0x000e220000000800 */
[----:B------:R-:W1:Y:S01]  /*0020*/  S2R R3, SR_TID.Y ;  /* 0x0000000000037919 */ /* 0x000e620000002200 */
[----:B------:R-:W2:Y:S01]  /*0030*/  LDCU.64 UR6, c[0x0][0x358] ;  /* 0x00006b00ff0677ac */ /* 0x000ea20008000a00 */
[----:B------:R-:W-:Y:S01]  /*0040*/  HFMA2 R26, -RZ, RZ, 0, 0 ;  /* 0x00000000ff1a7431 */ /* 0x000fe200000001ff */
[----:B------:R-:W3:Y:S04]  /*0050*/  S2R R7, SR_TID.X ;  /* 0x0000000000077919 */ /* 0x000ee80000002100 */
[----:B------:R-:W4:Y:S08]  /*0060*/  S2UR UR4, SR_CTAID.X ;  /* 0x00000000000479c3 */ /* 0x000f300000002500 */
[----:B------:R-:W1:Y:S01]  /*0070*/  LDC R2, c[0x0][0x364] ;  /* 0x0000d900ff027b82 */ /* 0x000e620000000800 */
[----:B------:R-:W4:Y:S07]  /*0080*/  LDCU UR5, c[0x0][0x360] ;  /* 0x00006c00ff0577ac */ /* 0x000f2e0008000800 */
[----:B------:R-:W1:Y:S01]  /*0090*/  S2UR UR8, SR_CTAID.Y ;  /* 0x00000000000879c3 */ /* 0x000e620000002600 */
[----:B0-----:R-:W-:Y:S01]  /*00a0*/  ISETP.NE.AND P0, PT, R0, RZ, PT ;  /* 0x000000ff0000720c */ /* 0x001fe20003f05270 */
[----:B----4-:R-:W-:-:S06]  /*00b0*/  UIMAD UR4, UR4, UR5, URZ ;  /* 0x00000005040472a4 */ /* 0x010fcc000f8e02ff */
[----:B---3--:R-:W-:Y:S01]  /*00c0*/  IADD3 R4, PT, PT, R7, UR4, RZ ;  /* 0x0000000407047c10 */ /* 0x008fe2000fffe0ff */
[----:B-1----:R-:W-:-:S05]  /*00d0*/  IMAD R2, R2, UR8, R3 ;  /* 0x0000000802027c24 */ /* 0x002fca000f8e0203 */
[----:B--2---:R-:W-:Y:S05]  /*00e0*/  @!P0 BRA `(.L_x_7) ;  /* 0x0000000800448947 */ /* 0x004fea0003800000 */
[C---:B------:R-:W-:Y:S02]  /*00f0*/  ISETP.GE.U32.AND P1, PT, R0.reuse, 0x8, PT ;  /* 0x000000080000780c */ /* 0x040fe40003f26070 */
[----:B------:R-:W-:Y:S02]  /*0100*/  LOP3.LUT R5, R0, 0x7, RZ, 0xc0, !PT ;  /* 0x0000000700057812 */ /* 0x000fe400078ec0ff */
[----:B------:R-:W-:Y:S02]  /*0110*/  MOV R26, RZ ;  /* 0x000000ff001a7202 */ /* 0x000fe40000000f00 */
[----:B------:R-:W-:Y:S02]  /*0120*/  ISETP.NE.AND P0, PT, R5, RZ, PT ;  /* 0x000000ff0500720c */ /* 0x000fe40003f05270 */
[----:B------:R-:W-:-:S05]  /*0130*/  MOV R6, RZ ;  /* 0x000000ff00067202 */ /* 0x000fca0000000f00 */
[----:B------:R-:W-:Y:S06]  /*0140*/  @!P1 BRA `(.L_x_8) ;  /* 0x0000000400249947 */ /* 0x000fec0003800000 */
[C---:B------:R-:W-:Y:S01]  /*0150*/  LOP3.LUT R6, R0.reuse, 0xfffffff8, RZ, 0xc0, !PT ;  /* 0xfffffff800067812 */ /* 0x040fe200078ec0ff */
[C-C-:B------:R-:W-:Y:S01]  /*0160*/  IMAD R8, R0.reuse, 0x3, R4.reuse ;  /* 0x0000000300087824 */ /* 0x140fe200078e0204 */
[C---:B------:R-:W-:Y:S01]  /*0170*/  IADD3 R3, PT, PT, R0.reuse, UR4, R7 ;  /* 0x0000000400037c10 */ /* 0x040fe2000fffe007 */
[C-C-:B------:R-:W-:Y:S01]  /*0180*/  IMAD R10, R0.reuse, 0x5, R4.reuse ;  /* 0x00000005000a7824 */ /* 0x140fe200078e0204 */
[CC--:B------:R-:W-:Y:S01]  /*0190*/  LEA R7, R0.reuse, R4.reuse, 0x1 ;  /* 0x0000000400077211 */ /* 0x0c0fe200078e08ff */
[C-C-:B------:R-:W-:Y:S01]  /*01a0*/  IMAD R11, R0.reuse, 0x6, R4.reuse ;  /* 0x00000006000b7824 */ /* 0x140fe200078e0204 */
[C---:B------:R-:W-:Y:S01]  /*01b0*/  LEA R9, R0.reuse, R4, 0x2 ;  /* 0x0000000400097211 */ /* 0x040fe200078e10ff */
[----:B------:R-:W-:Y:S01]  /*01c0*/  IMAD R18, R0, 0x7, R4 ;  /* 0x0000000700127824 */ /* 0x000fe200078e0204 */
[----:B------:R-:W-:Y:S01]  /*01d0*/  MOV R26, RZ ;  /* 0x000000ff001a7202 */ /* 0x000fe20000000f00 */
[----:B------:R-:W-:Y:S01]  /*01e0*/  IMAD R20, R2, R0, 0x3 ;  /* 0x0000000302147424 */ /* 0x000fe200078e0200 */
[----:B------:R-:W-:-:S02]  /*01f0*/  MOV R19, R4 ;  /* 0x0000000400137202 */ /* 0x000fc40000000f00 */
[----:B------:R-:W-:-:S07]  /*0200*/  IADD3 R21, PT, PT, -R6, RZ, RZ ;  /* 0x000000ff06157210 */ /* 0x000fce0007ffe1ff */
.L_x_9:
[----:B------:R-:W0:Y:S01]  /*0210*/  LDC.64 R12, c[0x0][0x388] ;  /* 0x0000e200ff0c7b82 */ /* 0x000e220000000a00 */
[C---:B------:R-:W-:Y:S02]  /*0220*/  IADD3 R25, PT, PT, R20.reuse, -0x3, RZ ;  /* 0xfffffffd14197810 */ /* 0x040fe40007ffe0ff */
[----:B------:R-:W-:-:S05]  /*0230*/  IADD3 R23, PT, PT, R20, -0x2, RZ ;  /* 0xfffffffe14177810 */ /* 0x000fca0007ffe0ff */
[----:B------:R-:W1:Y:S01]  /*0240*/  LDC.64 R14, c[0x0][0x390] ;  /* 0x0000e400ff0e7b82 */ /* 0x000e620000000a00 */
[----:B0-----:R-:W-:-:S04]  /*0250*/  IMAD.WIDE.U32 R24, R25, 0x4, R12 ;  /* 0x0000000419187825 */ /* 0x001fc800078e000c */
[----:B------:R-:W-:Y:S02]  /*0260*/  IMAD.WIDE.U32 R22, R23, 0x4, R12 ;  /* 0x0000000417167825 */ /* 0x000fe400078e000c */
[----:B------:R-:W2:Y:S02]  /*0270*/  LDG.E R25, desc[UR6][R24.64] ;  /* 0x0000000618197981 */ /* 0x000ea4000c1e1900 */
[--C-:B-1----:R-:W-:Y:S02]  /*0280*/  IMAD.WIDE.U32 R16, R19, 0x4, R14.reuse ;  /* 0x0000000413107825 */ /* 0x102fe400078e000e */
[----:B------:R-:W3:Y:S04]  /*0290*/  LDG.E R27, desc[UR6][R22.64] ;  /* 0x00000006161b7981 */ /* 0x000ee8000c1e1900 */
[----:B------:R0:W2:Y:S02]  /*02a0*/  LDG.E R29, desc[UR6][R16.64] ;  /* 0x00000006101d7981 */ /* 0x0000a4000c1e1900 */
[----:B0-----:R-:W-:-:S05]  /*02b0*/  IMAD.WIDE.U32 R16, R3, 0x4, R14 ;  /* 0x0000000403107825 */ /* 0x001fca00078e000e */
[----:B------:R0:W3:Y:S01]  /*02c0*/  LDG.E R28, desc[UR6][R16.64] ;  /* 0x00000006101c7981 */ /* 0x0000e2000c1e1900 */
[----:B------:R-:W-:-:S05]  /*02d0*/  IADD3 R23, PT, PT, R20, -0x1, RZ ;  /* 0xffffffff14177810 */ /* 0x000fca0007ffe0ff */
[----:B------:R-:W-:-:S04]  /*02e0*/  IMAD.WIDE.U32 R22, R23, 0x4, R12 ;  /* 0x0000000417167825 */ /* 0x000fc800078e000c */
[----:B0-----:R-:W-:-:S04]  /*02f0*/  IMAD.WIDE.U32 R16, R7, 0x4, R14 ;  /* 0x0000000407107825 */ /* 0x001fc800078e000e */
[----:B--2---:R-:W-:Y:S02]  /*0300*/  FFMA R29, R25, R29, R26 ;  /* 0x0000001d191d7223 */ /* 0x004fe4000000001a */
[----:B------:R0:W2:Y:S04]  /*0310*/  LDG.E R26, desc[UR6][R22.64] ;  /* 0x00000006161a7981 */ /* 0x0000a8000c1e1900 */
[----:B------:R1:W2:Y:S01]  /*0320*/  LDG.E R25, desc[UR6][R16.64] ;  /* 0x0000000610197981 */ /* 0x0002a2000c1e1900 */
[----:B0-----:R-:W-:-:S04]  /*0330*/  IMAD.WIDE.U32 R22, R20, 0x4, R12 ;  /* 0x0000000414167825 */ /* 0x001fc800078e000c */
[----:B-1----:R-:W-:-:S04]  /*0340*/  IMAD.WIDE.U32 R16, R8, 0x4, R14 ;  /* 0x0000000408107825 */ /* 0x002fc800078e000e */
[----:B---3--:R-:W-:Y:S01]  /*0350*/  FFMA R27, R27, R28, R29 ;  /* 0x0000001c1b1b7223 */ /* 0x008fe2000000001d */
[----:B------:R-:W3:Y:S04]  /*0360*/  LDG.E R24, desc[UR6][R22.64] ;  /* 0x0000000616187981 */ /* 0x000ee8000c1e1900 */
[----:B------:R0:W3:Y:S01]  /*0370*/  LDG.E R28, desc[UR6][R16.64] ;  /* 0x00000006101c7981 */ /* 0x0000e2000c1e1900 */
[----:B------:R-:W-:-:S05]  /*0380*/  IADD3 R29, PT, PT, R20, 0x2, RZ ;  /* 0x00000002141d7810 */ /* 0x000fca0007ffe0ff */
[----:B0-----:R-:W-:Y:S01]  /*0390*/  IMAD.WIDE.U32 R16, R29, 0x4, R12 ;  /* 0x000000041d107825 */ /* 0x001fe200078e000c */
[----:B------:R-:W-:-:S04]  /*03a0*/  IADD3 R29, PT, PT, R20, 0x3, RZ ;  /* 0x00000003141d7810 */ /* 0x000fc80007ffe0ff */
[----:B------:R0:W4:Y:S02]  /*03b0*/  LDG.E R23, desc[UR6][R16.64] ;  /* 0x0000000610177981 */ /* 0x000124000c1e1900 */
[----:B0-----:R-:W-:-:S04]  /*03c0*/  IMAD.WIDE.U32 R16, R10, 0x4, R14 ;  /* 0x000000040a107825 */ /* 0x001fc800078e000e */
[----:B--2---:R-:W-:Y:S01]  /*03d0*/  FFMA R25, R26, R25, R27 ;  /* 0x000000191a197223 */ /* 0x004fe2000000001b */
[----:B------:R-:W-:-:S03]  /*03e0*/  IADD3 R27, PT, PT, R20, 0x1, RZ ;  /* 0x00000001141b7810 */ /* 0x000fc60007ffe0ff */
[----:B---3--:R-:W-:Y:S02]  /*03f0*/  FFMA R22, R24, R28, R25 ;  /* 0x0000001c18167223 */ /* 0x008fe40000000019 */
[----:B------:R-:W-:-:S06]  /*0400*/  IMAD.WIDE.U32 R24, R27, 0x4, R12 ;  /* 0x000000041b187825 */ /* 0x000fcc00078e000c */
[----:B------:R-:W2:Y:S01]  /*0410*/  LDG.E R25, desc[UR6][R24.64] ;  /* 0x0000000618197981 */ /* 0x000ea2000c1e1900 */
[----:B------:R-:W-:-:S06]  /*0420*/  IMAD.WIDE.U32 R26, R9, 0x4, R14 ;  /* 0x00000004091a7825 */ /* 0x000fcc00078e000e */
[----:B------:R-:W2:Y:S04]  /*0430*/  LDG.E R26, desc[UR6][R26.64] ;  /* 0x000000061a1a7981 */ /* 0x000ea8000c1e1900 */
[----:B------:R0:W4:Y:S02]  /*0440*/  LDG.E R24, desc[UR6][R16.64] ;  /* 0x0000000610187981 */ /* 0x000124000c1e1900 */
[----:B0-----:R-:W-:Y:S01]  /*0450*/  IMAD.WIDE.U32 R16, R29, 0x4, R12 ;  /* 0x000000041d107825 */ /* 0x001fe200078e000c */
[----:B------:R-:W-:-:S05]  /*0460*/  IADD3 R29, PT, PT, R20, 0x4, RZ ;  /* 0x00000004141d7810 */ /* 0x000fca0007ffe0ff */
[----:B------:R-:W-:Y:S01]  /*0470*/  IMAD.WIDE.U32 R12, R29, 0x4, R12 ;  /* 0x000000041d0c7825 */ /* 0x000fe200078e000c */
[----:B------:R-:W3:Y:S04]  /*0480*/  LDG.E R16, desc[UR6][R16.64] ;  /* 0x0000000610107981 */ /* 0x000ee8000c1e1900 */
[----:B------:R0:W5:Y:S02]  /*0490*/  LDG.E R28, desc[UR6][R12.64] ;  /* 0x000000060c1c7981 */ /* 0x000164000c1e1900 */
[----:B0-----:R-:W-:-:S04]  /*04a0*/  IMAD.WIDE.U32 R12, R11, 0x4, R14 ;  /* 0x000000040b0c7825 */ /* 0x001fc800078e000e */
[----:B------:R-:W-:Y:S01]  /*04b0*/  IMAD.WIDE.U32 R14, R18, 0x4, R14 ;  /* 0x00000004120e7825 */ /* 0x000fe200078e000e */
[----:B------:R-:W3:Y:S05]  /*04c0*/  LDG.E R29, desc[UR6][R12.64] ;  /* 0x000000060c1d7981 */ /* 0x000eea000c1e1900 */
[----:B------:R-:W5:Y:S01]  /*04d0*/  LDG.E R14, desc[UR6][R14.64] ;  /* 0x000000060e0e7981 */ /* 0x000f62000c1e1900 */
[----:B------:R-:W-:-:S04]  /*04e0*/  IADD3 R21, PT, PT, R21, 0x8, RZ ;  /* 0x0000000815157810 */ /* 0x000fc80007ffe0ff */
[----:B------:R-:W-:Y:S02]  /*04f0*/  ISETP.NE.AND P1, PT, R21, RZ, PT ;  /* 0x000000ff1500720c */ /* 0x000fe40003f25270 */
[----:B------:R-:W-:Y:S02]  /*0500*/  IADD3 R20, PT, PT, R20, 0x8, RZ ;  /* 0x0000000814147810 */ /* 0x000fe40007ffe0ff */
[C---:B------:R-:W-:Y:S02]  /*0510*/  LEA R3, R0.reuse, R3, 0x3 ;  /* 0x0000000300037211 */ /* 0x040fe400078e18ff */
[C---:B------:R-:W-:Y:S02]  /*0520*/  LEA R7, R0.reuse, R7, 0x3 ;  /* 0x0000000700077211 */ /* 0x040fe400078e18ff */
[C---:B------:R-:W-:Y:S02]  /*0530*/  LEA R8, R0.reuse, R8, 0x3 ;  /* 0x0000000800087211 */ /* 0x040fe400078e18ff */
[----:B------:R-:W-:-:S02]  /*0540*/  LEA R9, R0, R9, 0x3 ;  /* 0x0000000900097211 */ /* 0x000fc400078e18ff */
[C---:B------:R-:W-:Y:S02]  /*0550*/  LEA R10, R0.reuse, R10, 0x3 ;  /* 0x0000000a000a7211 */ /* 0x040fe400078e18ff */
[C---:B------:R-:W-:Y:S02]  /*0560*/  LEA R11, R0.reuse, R11, 0x3 ;  /* 0x0000000b000b7211 */ /* 0x040fe400078e18ff */
[C---:B------:R-:W-:Y:S02]  /*0570*/  LEA R18, R0.reuse, R18, 0x3 ;  /* 0x0000001200127211 */ /* 0x040fe400078e18ff */
[----:B------:R-:W-:Y:S01]  /*0580*/  LEA R19, R0, R19, 0x3 ;  /* 0x0000001300137211 */ /* 0x000fe200078e18ff */
[----:B--2---:R-:W-:-:S04]  /*0590*/  FFMA R22, R25, R26, R22 ;  /* 0x0000001a19167223 */ /* 0x004fc80000000016 */
[----:B----4-:R-:W-:-:S04]  /*05a0*/  FFMA R23, R23, R24, R22 ;  /* 0x0000001817177223 */ /* 0x010fc80000000016 */
[----:B---3--:R-:W-:-:S04]  /*05b0*/  FFMA R23, R16, R29, R23 ;  /* 0x0000001d10177223 */ /* 0x008fc80000000017 */
[----:B-----5:R-:W-:Y:S01]  /*05c0*/  FFMA R26, R28, R14, R23 ;  /* 0x0000000e1c1a7223 */ /* 0x020fe20000000017 */
[----:B------:R-:W-:Y:S06]  /*05d0*/  @P1 BRA `(.L_x_9) ;  /* 0xfffffffc000c1947 */ /* 0x000fec000383ffff */
.L_x_8:
[----:B------:R-:W-:Y:S05]  /*05e0*/  @!P0 BRA `(.L_x_7) ;  /* 0x0000000400048947 */ /* 0x000fea0003800000 */
[----:B------:R-:W-:Y:S02]  /*05f0*/  ISETP.GE.U32.AND P0, PT, R5, 0x4, PT ;  /* 0x000000040500780c */ /* 0x000fe40003f06070 */
[----:B------:R-:W-:-:S04]  /*0600*/  LOP3.LUT R7, R0, 0x3, RZ, 0xc0, !PT ;  /* 0x0000000300077812 */ /* 0x000fc800078ec0ff */
[----:B------:R-:W-:-:S07]  /*0610*/  ISETP.NE.AND P1, PT, R7, RZ, PT ;  /* 0x000000ff0700720c */ /* 0x000fce0003f25270 */
[----:B------:R-:W-:Y:S06]  /*0620*/  @!P0 BRA `(.L_x_10) ;  /* 0x00000000007c8947 */ /* 0x000fec0003800000 */
[----:B------:R-:W0:Y:S01]  /*0630*/  LDC.64 R8, c[0x0][0x390] ;  /* 0x0000e400ff087b82 */ /* 0x000e220000000a00 */
[-C--:B------:R-:W-:Y:S02]  /*0640*/  IMAD R5, R2, R0.reuse, R6 ;  /* 0x0000000002057224 */ /* 0x080fe400078e0206 */
[----:B------:R-:W-:-:S03]  /*0650*/  IMAD R13, R6, R0, R4 ;  /* 0x00000000060d7224 */ /* 0x000fc600078e0204 */
[C---:B------:R-:W-:Y:S02]  /*0660*/  IADD3 R21, PT, PT, R5.reuse, 0x1, RZ ;  /* 0x0000000105157810 */ /* 0x040fe40007ffe0ff */
[----:B------:R-:W1:Y:S01]  /*0670*/  LDC.64 R10, c[0x0][0x388] ;  /* 0x0000e200ff0a7b82 */ /* 0x000e620000000a00 */
[----:B------:R-:W-:Y:S01]  /*0680*/  IADD3 R15, PT, PT, R5, 0x2, RZ ;  /* 0x00000002050f7810 */ /* 0x000fe20007ffe0ff */
[C---:B0-----:R-:W-:Y:S01]  /*0690*/  IMAD.WIDE.U32 R18, R13.reuse, 0x4, R8 ;  /* 0x000000040d127825 */ /* 0x041fe200078e0008 */
[----:B------:R-:W-:-:S04]  /*06a0*/  IADD3 R13, PT, PT, R13, R0, RZ ;  /* 0x000000000d0d7210 */ /* 0x000fc80007ffe0ff */
[-C--:B------:R-:W-:Y:S01]  /*06b0*/  IADD3 R25, PT, PT, R13, R0.reuse, RZ ;  /* 0x000000000d197210 */ /* 0x080fe20007ffe0ff */
[--C-:B-1----:R-:W-:Y:S01]  /*06c0*/  IMAD.WIDE.U32 R22, R5, 0x4, R10.reuse ;  /* 0x0000000405167825 */ /* 0x102fe200078e000a */
[----:B------:R-:W2:Y:S03]  /*06d0*/  LDG.E R18, desc[UR6][R18.64] ;  /* 0x0000000612127981 */ /* 0x000ea6000c1e1900 */
[----:B------:R-:W-:Y:S01]  /*06e0*/  IMAD.WIDE.U32 R20, R21, 0x4, R10 ;  /* 0x0000000415147825 */ /* 0x000fe200078e000a */
[----:B------:R-:W2:Y:S03]  /*06f0*/  LDG.E R3, desc[UR6][R22.64] ;  /* 0x0000000616037981 */ /* 0x000ea6000c1e1900 */
[----:B------:R-:W-:Y:S01]  /*0700*/  IMAD.WIDE.U32 R16, R13, 0x4, R8 ;  /* 0x000000040d107825 */ /* 0x000fe200078e0008 */
[----:B------:R-:W-:Y:S01]  /*0710*/  IADD3 R5, PT, PT, R5, 0x3, RZ ;  /* 0x0000000305057810 */ /* 0x000fe20007ffe0ff */
[----:B------:R-:W3:Y:S01]  /*0720*/  LDG.E R20, desc[UR6][R20.64] ;  /* 0x0000000614147981 */ /* 0x000ee2000c1e1900 */
[----:B------:R-:W-:Y:S01]  /*0730*/  IADD3 R27, PT, PT, R25, R0, RZ ;  /* 0x00000000191b7210 */ /* 0x000fe20007ffe0ff */
[----:B------:R-:W-:-:S02]  /*0740*/  IMAD.WIDE.U32 R14, R15, 0x4, R10 ;  /* 0x000000040f0e7825 */ /* 0x000fc400078e000a */
[----:B------:R-:W3:Y:S02]  /*0750*/  LDG.E R16, desc[UR6][R16.64] ;  /* 0x0000000610107981 */ /* 0x000ee4000c1e1900 */
[----:B------:R-:W-:Y:S02]  /*0760*/  IMAD.WIDE.U32 R12, R25, 0x4, R8 ;  /* 0x00000004190c7825 */ /* 0x000fe400078e0008 */
[----:B------:R-:W4:Y:S02]  /*0770*/  LDG.E R14, desc[UR6][R14.64] ;  /* 0x000000060e0e7981 */ /* 0x000f24000c1e1900 */
[----:B------:R-:W-:Y:S02]  /*0780*/  IMAD.WIDE.U32 R10, R5, 0x4, R10 ;  /* 0x00000004050a7825 */ /* 0x000fe400078e000a */
[----:B------:R-:W4:Y:S02]  /*0790*/  LDG.E R12, desc[UR6][R12.64] ;  /* 0x000000060c0c7981 */ /* 0x000f24000c1e1900 */
[----:B------:R-:W-:-:S02]  /*07a0*/  IMAD.WIDE.U32 R8, R27, 0x4, R8 ;  /* 0x000000041b087825 */ /* 0x000fc400078e0008 */
[----:B------:R-:W5:Y:S04]  /*07b0*/  LDG.E R10, desc[UR6][R10.64] ;  /* 0x000000060a0a7981 */ /* 0x000f68000c1e1900 */
[----:B------:R-:W5:Y:S01]  /*07c0*/  LDG.E R8, desc[UR6][R8.64] ;  /* 0x0000000608087981 */ /* 0x000f62000c1e1900 */
[----:B------:R-:W-:Y:S01]  /*07d0*/  IADD3 R6, PT, PT, R6, 0x4, RZ ;  /* 0x0000000406067810 */ /* 0x000fe20007ffe0ff */
[----:B--2---:R-:W-:-:S04]  /*07e0*/  FFMA R3, R3, R18, R26 ;  /* 0x0000001203037223 */ /* 0x004fc8000000001a */
[----:B---3--:R-:W-:-:S04]  /*07f0*/  FFMA R3, R20, R16, R3 ;  /* 0x0000001014037223 */ /* 0x008fc80000000003 */
[----:B----4-:R-:W-:-:S04]  /*0800*/  FFMA R3, R14, R12, R3 ;  /* 0x0000000c0e037223 */ /* 0x010fc80000000003 */
[----:B-----5:R-:W-:-:S07]  /*0810*/  FFMA R26, R10, R8, R3 ;  /* 0x000000080a1a7223 */ /* 0x020fce0000000003 */
.L_x_10:
[----:B------:R-:W-:Y:S05]  /*0820*/  @!P1 BRA `(.L_x_7) ;  /* 0x0000000000749947 */ /* 0x000fea0003800000 */
[----:B------:R-:W-:Y:S02]  /*0830*/  ISETP.NE.AND P0, PT, R7, 0x1, PT ;  /* 0x000000010700780c */ /* 0x000fe40003f05270 */
[----:B------:R-:W-:-:S04]  /*0840*/  LOP3.LUT R3, R0, 0x1, RZ, 0xc0, !PT ;  /* 0x0000000100037812 */ /* 0x000fc800078ec0ff */
[----:B------:R-:W-:-:S07]  /*0850*/  ISETP.NE.U32.AND P1, PT, R3, 0x1, PT ;  /* 0x000000010300780c */ /* 0x000fce0003f25070 */
[----:B------:R-:W0:Y:S01]  /*0860*/  @P0 LDC.64 R12, c[0x0][0x390] ;  /* 0x0000e400ff0c0b82 */ /* 0x000e220000000a00 */
[-C--:B------:R-:W-:Y:S02]  /*0870*/  @P0 IMAD R3, R2, R0.reuse, R6 ;  /* 0x0000000002030224 */ /* 0x080fe400078e0206 */
[CC--:B------:R-:W-:Y:S01]  /*0880*/  @P0 IMAD R15, R6.reuse, R0.reuse, R4 ;  /* 0x00000000060f0224 */ /* 0x0c0fe200078e0204 */
[----:B------:R-:W-:Y:S02]  /*0890*/  @P0 IADD3 R6, PT, PT, R6, 0x2, RZ ;  /* 0x0000000206060810 */ /* 0x000fe40007ffe0ff */
[----:B------:R-:W-:Y:S02]  /*08a0*/  @P0 IADD3 R5, PT, PT, R3, 0x1, RZ ;  /* 0x0000000103050810 */ /* 0x000fe40007ffe0ff */
[----:B------:R-:W1:Y:S01]  /*08b0*/  @P0 LDC.64 R16, c[0x0][0x388] ;  /* 0x0000e200ff100b82 */ /* 0x000e620000000a00 */
[----:B------:R-:W-:-:S07]  /*08c0*/  @P0 IADD3 R7, PT, PT, R15, R0, RZ ;  /* 0x000000000f070210 */ /* 0x000fce0007ffe0ff */
[----:B------:R-:W2:Y:S08]  /*08d0*/  @!P1 LDC.64 R10, c[0x0][0x388] ;  /* 0x0000e200ff0a9b82 */ /* 0x000eb00000000a00 */
[----:B------:R-:W3:Y:S01]  /*08e0*/  @!P1 LDC.64 R8, c[0x0][0x390] ;  /* 0x0000e400ff089b82 */ /* 0x000ee20000000a00 */
[----:B0-----:R-:W-:-:S04]  /*08f0*/  @P0 IMAD.WIDE.U32 R14, R15, 0x4, R12 ;  /* 0x000000040f0e0825 */ /* 0x001fc800078e000c */
[----:B------:R-:W-:Y:S02]  /*0900*/  @P0 IMAD.WIDE.U32 R12, R7, 0x4, R12 ;  /* 0x00000004070c0825 */ /* 0x000fe400078e000c */
[----:B------:R-:W4:Y:S02]  /*0910*/  @P0 LDG.E R14, desc[UR6][R14.64] ;  /* 0x000000060e0e0981 */ /* 0x000f24000c1e1900 */
[--C-:B-1----:R-:W-:Y:S02]  /*0920*/  @P0 IMAD.WIDE.U32 R18, R3, 0x4, R16.reuse ;  /* 0x0000000403120825 */ /* 0x102fe400078e0010 */
[----:B------:R-:W5:Y:S02]  /*0930*/  @P0 LDG.E R12, desc[UR6][R12.64] ;  /* 0x000000060c0c0981 */ /* 0x000f64000c1e1900 */
[----:B------:R-:W-:Y:S02]  /*0940*/  @P0 IMAD.WIDE.U32 R16, R5, 0x4, R16 ;  /* 0x0000000405100825 */ /* 0x000fe400078e0010 */
[----:B------:R-:W4:Y:S02]  /*0950*/  @P0 LDG.E R3, desc[UR6][R18.64] ;  /* 0x0000000612030981 */ /* 0x000f24000c1e1900 */
[----:B------:R-:W-:-:S02]  /*0960*/  @!P1 IMAD R5, R2, R0, R6 ;  /* 0x0000000002059224 */ /* 0x000fc400078e0206 */
[----:B------:R-:W-:Y:S01]  /*0970*/  @!P1 IMAD R7, R6, R0, R4 ;  /* 0x0000000006079224 */ /* 0x000fe200078e0204 */
[----:B------:R-:W5:Y:S01]  /*0980*/  @P0 LDG.E R16, desc[UR6][R16.64] ;  /* 0x0000000610100981 */ /* 0x000f62000c1e1900 */
[----:B--2---:R-:W-:-:S04]  /*0990*/  @!P1 IMAD.WIDE.U32 R10, R5, 0x4, R10 ;  /* 0x00000004050a9825 */ /* 0x004fc800078e000a */
[----:B---3--:R-:W-:Y:S02]  /*09a0*/  @!P1 IMAD.WIDE.U32 R8, R7, 0x4, R8 ;  /* 0x0000000407089825 */ /* 0x008fe400078e0008 */
[----:B------:R-:W2:Y:S04]  /*09b0*/  @!P1 LDG.E R11, desc[UR6][R10.64] ;  /* 0x000000060a0b9981 */ /* 0x000ea8000c1e1900 */
[----:B------:R-:W2:Y:S01]  /*09c0*/  @!P1 LDG.E R8, desc[UR6][R8.64] ;  /* 0x0000000608089981 */ /* 0x000ea2000c1e1900 */
[----:B----4-:R-:W-:-:S04]  /*09d0*/  @P0 FFMA R3, R3, R14, R26 ;  /* 0x0000000e03030223 */ /* 0x010fc8000000001a */
[----:B-----5:R-:W-:-:S04]  /*09e0*/  @P0 FFMA R26, R16, R12, R3 ;  /* 0x0000000c101a0223 */ /* 0x020fc80000000003 */
[----:B--2---:R-:W-:-:S07]  /*09f0*/  @!P1 FFMA R26, R11, R8, R26 ;  /* 0x000000080b1a9223 */ /* 0x004fce000000001a */
.L_x_7:
[----:B------:R-:W0:Y:S01]  /*0a00*/  LDC.64 R6, c[0x0][0x380] ;  /* 0x0000e000ff067b82 */ /* 0x000e220000000a00 */
[----:B------:R-:W-:-:S04]  /*0a10*/  IMAD R3, R2, R0, R4 ;  /* 0x0000000002037224 */ /* 0x000fc800078e0204 */
[----:B0-----:R-:W-:-:S05]  /*0a20*/  IMAD.WIDE.U32 R2, R3, 0x4, R6 ;  /* 0x0000000403027825 */ /* 0x001fca00078e0006 */
[----:B------:R-:W-:Y:S01]  /*0a30*/  STG.E desc[UR6][R2.64], R26 ;  /* 0x0000001a02007986 */ /* 0x000fe2000c101906 */
[----:B------:R-:W-:Y:S05]  /*0a40*/  EXIT ;  /* 0x000000000000794d */ /* 0x000fea0003800000 */
.L_x_11:
        /* <DEDUP_REMOVED lines=11> */
.L_x_13:


//--------------------- .nv.global.init           --------------------------
	.section	.nv.global.init,"aw",@progbits
.nv.global.init:
	.type		$str$2,@object
	.size		$str$2,($str - $str$2)
$str$2:
        /*0000*/ 	.byte	0x62, 0x6c, 0x6f, 0x63, 0x6b, 0x44, 0x69, 0x6d, 0x2e, 0x79, 0x20, 0x3d, 0x3d, 0x20, 0x42, 0x4c
        /*0010*/ 	.byte	0x4f, 0x43, 0x4b, 0x00
	.type		$str,@object
	.size		$str,($str$1 - $str)
$str:
        /*0014*/ 	.byte	0x62, 0x6c, 0x6f, 0x63, 0x6b, 0x44, 0x69, 0x6d, 0x2e, 0x78, 0x20, 0x3d, 0x3d, 0x20, 0x42, 0x4c
        /*0024*/ 	.byte	0x4f, 0x43, 0x4b, 0x00
	.type		$str$1,@object
	.size		$str$1,(__unnamed_1 - $str$1)
$str$1:
        /*0028*/ 	.byte	0x2f, 0x74, 0x6d, 0x70, 0x2f, 0x73, 0x61, 0x73, 0x73, 0x5f, 0x63, 0x75, 0x5f, 0x32, 0x71, 0x32
        /*0038*/ 	.byte	0x35, 0x77, 0x63, 0x6d, 0x72, 0x2f, 0x6b, 0x2e, 0x63, 0x75, 0x00
	.type		__unnamed_1,@object
	.size		__unnamed_1,(.L_0 - __unnamed_1)
__unnamed_1:
        /*0043*/ 	.byte	0x76, 0x6f, 0x69, 0x64, 0x20, 0x6b, 0x65, 0x72, 0x6e, 0x65, 0x6c, 0x5f, 0x4d, 0x61, 0x74, 0x4d
        /*0053*/ 	.byte	0x61, 0x74, 0x5f, 0x54, 0x50, 0x42, 0x31, 0x36, 0x28, 0x66, 0x6c, 0x6f, 0x61, 0x74, 0x20, 0x2a
        /*0063*/ 	.byte	0x2c, 0x20, 0x63, 0x6f, 0x6e, 0x73, 0x74, 0x20, 0x66, 0x6c, 0x6f, 0x61, 0x74, 0x20, 0x2a, 0x2c
        /*0073*/ 	.byte	0x20, 0x63, 0x6f, 0x6e, 0x73, 0x74, 0x20, 0x66, 0x6c, 0x6f, 0x61, 0x74, 0x20, 0x2a, 0x2c, 0x20
        /*0083*/ 	.byte	0x75, 0x6e, 0x73, 0x69, 0x67, 0x6e, 0x65, 0x64, 0x20, 0x69, 0x6e, 0x74, 0x29, 0x00
.L_0:


//--------------------- .nv.shared._Z19kernel_MatMat_TPB16PfPKfS1_j --------------------------
	.section	.nv.shared._Z19kernel_MatMat_TPB16PfPKfS1_j,"aw",@nobits
	.sectionflags	@""
	.align	4
.nv.shared._Z19kernel_MatMat_TPB16PfPKfS1_j:
	.zero		3072


//--------------------- .nv.shared.reserved.0     --------------------------
	.section	.nv.shared.reserved.0,"aw",@nobits
	.weak		__nv_reservedSMEM_offset_0_alias
	.size		__nv_reservedSMEM_offset_0_alias, 0, 64
	.other		__nv_reservedSMEM_offset_0_alias,@"STO_CUDA_RESERVED_SHARED STV_DEFAULT"
__nv_reservedSMEM_offset_0_alias:
	.zero		0
	.zero		64


//--------------------- .nv.constant0._Z19kernel_MatMat_TPB16PfPKfS1_j --------------------------
	.section	.nv.constant0._Z19kernel_MatMat_TPB16PfPKfS1_j,"a",@progbits
	.sectionflags	@""
	.align	4
.nv.constant0._Z19kernel_MatMat_TPB16PfPKfS1_j:
	.zero		924


//--------------------- .nv.constant0._Z11d_multiply0PfPKfS1_j --------------------------
	.section	.nv.constant0._Z11d_multiply0PfPKfS1_j,"a",@progbits
	.sectionflags	@""
	.align	4
.nv.constant0._Z11d_multiply0PfPKfS1_j:
	.zero		924


//--------------------- SYMBOLS --------------------------

	.type		.nv.reservedSmem.offset0,@object
	.size		.nv.reservedSmem.offset0,0x4
	.type		.nv.reservedSmem.cap,@object
	.size		.nv.reservedSmem.cap,0x4
	.type		__assertfail,@function
